	.target	sm_90a

	.elftype	@"ET_EXEC"


//--------------------- .note.nv.tkinfo           --------------------------
	.section	.note.nv.tkinfo,"",@"SHT_NOTE"
	.sectionflags	@"SHF_NOTE_NV_TKINFO"
	.tkinfo
        /*0018*/ 	.word	0x00000002
        /*0030*/ 	.string	""
        /*0030*/ 	.string	"ptxas"
        /*0030*/ 	.string	"Cuda compilation tools, release 13.0, V13.0.88"
        /*0030*/ 	.string	"Build cuda_13.0.r13.0/compiler.36424714_0"
        /*0030*/ 	.string	"-v  -suppress-debug-info  -lineinfo  -arch sm_90a "



//--------------------- .note.nv.cuinfo           --------------------------
	.section	.note.nv.cuinfo,"",@"SHT_NOTE"
	.sectionflags	@"SHF_NOTE_NV_CUINFO"
        /*0018*/ 	.short	0x0002
        /*001a*/ 	.short	0x005a
        /*001c*/ 	.short	0x0082
	.zero		2


//--------------------- .nv.info                  --------------------------
	.section	.nv.info,"",@"SHT_CUDA_INFO"
	.align	4


	//----- nvinfo : EIATTR_REGCOUNT
	.align		4
        /*0000*/ 	.byte	0x04, 0x2f
        /*0002*/ 	.short	(.L_1 - .L_0)
	.align		4
.L_0:
        /*0004*/ 	.word	index@(matmul_kernel)
        /*0008*/ 	.word	0x000000fe


	//----- nvinfo : EIATTR_FRAME_SIZE
	.align		4
.L_1:
        /*000c*/ 	.byte	0x04, 0x11
        /*000e*/ 	.short	(.L_3 - .L_2)
	.align		4
.L_2:
        /*0010*/ 	.word	index@(matmul_kernel)
        /*0014*/ 	.word	0x00000000


	//----- nvinfo : EIATTR_MIN_STACK_SIZE
	.align		4
.L_3:
        /*0018*/ 	.byte	0x04, 0x12
        /*001a*/ 	.short	(.L_5 - .L_4)
	.align		4
.L_4:
        /*001c*/ 	.word	index@(matmul_kernel)
        /*0020*/ 	.word	0x00000000
.L_5:


//--------------------- .nv.compat                --------------------------
	.section	.nv.compat,"",@"SHT_CUDA_COMPAT_INFO"
	.align	4
        /*0000*/ 	.byte	0x02, 0x09, 0x01, 0x00, 0x02, 0x02, 0x04, 0x00, 0x02, 0x05, 0x05, 0x00, 0x03, 0x07, 0x01, 0x01
        /*0010*/ 	.byte	0x02, 0x03, 0x00, 0x00, 0x02, 0x06, 0x01, 0x00, 0x04, 0x0b, 0x08, 0x00, 0x00, 0x00, 0x00, 0x00
        /*0020*/ 	.byte	0x00, 0x00, 0x00, 0x00


//--------------------- .nv.info.matmul_kernel    --------------------------
	.section	.nv.info.matmul_kernel,"",@"SHT_CUDA_INFO"
	.sectionflags	@""
	.align	4


	//----- nvinfo : EIATTR_CUDA_API_VERSION
	.align		4
        /*0000*/ 	.byte	0x04, 0x37
        /*0002*/ 	.short	(.L_7 - .L_6)
.L_6:
        /*0004*/ 	.word	0x00000082


	//----- nvinfo : EIATTR_KPARAM_INFO
	.align		4
.L_7:
        /*0008*/ 	.byte	0x04, 0x17
        /*000a*/ 	.short	(.L_9 - .L_8)
.L_8:
        /*000c*/ 	.word	0x00000000
        /*0010*/ 	.short	0x000d
        /*0012*/ 	.short	0x0048
        /*0014*/ 	.byte	0x00, 0xf4, 0x21, 0x00


	//----- nvinfo : EIATTR_KPARAM_INFO
	.align		4
.L_9:
        /*0018*/ 	.byte	0x04, 0x17
        /*001a*/ 	.short	(.L_11 - .L_10)
.L_10:
        /*001c*/ 	.word	0x00000000
        /*0020*/ 	.short	0x000c
        /*0022*/ 	.short	0x0040
        /*0024*/ 	.byte	0x00, 0xf4, 0x21, 0x00


	//----- nvinfo : EIATTR_KPARAM_INFO
	.align		4
.L_11:
        /*0028*/ 	.byte	0x04, 0x17
        /*002a*/ 	.short	(.L_13 - .L_12)
.L_12:
        /*002c*/ 	.word	0x00000000
        /*0030*/ 	.short	0x000b
        /*0032*/ 	.short	0x0038
        /*0034*/ 	.byte	0x00, 0xf0, 0x11, 0x00


	//----- nvinfo : EIATTR_KPARAM_INFO
	.align		4
.L_13:
        /*0038*/ 	.byte	0x04, 0x17
        /*003a*/ 	.short	(.L_15 - .L_14)
.L_14:
        /*003c*/ 	.word	0x00000000
        /*0040*/ 	.short	0x000a
        /*0042*/ 	.short	0x0034
        /*0044*/ 	.byte	0x00, 0xf0, 0x11, 0x00


	//----- nvinfo : EIATTR_KPARAM_INFO
	.align		4
.L_15:
        /*0048*/ 	.byte	0x04, 0x17
        /*004a*/ 	.short	(.L_17 - .L_16)
.L_16:
        /*004c*/ 	.word	0x00000000
        /*0050*/ 	.short	0x0009
        /*0052*/ 	.short	0x0030
        /*0054*/ 	.byte	0x00, 0xf0, 0x11, 0x00


	//----- nvinfo : EIATTR_KPARAM_INFO
	.align		4
.L_17:
        /*0058*/ 	.byte	0x04, 0x17
        /*005a*/ 	.short	(.L_19 - .L_18)
.L_18:
        /*005c*/ 	.word	0x00000000
        /*0060*/ 	.short	0x0008
        /*0062*/ 	.short	0x002c
        /*0064*/ 	.byte	0x00, 0xf0, 0x11, 0x00


	//----- nvinfo : EIATTR_KPARAM_INFO
	.align		4
.L_19:
        /*0068*/ 	.byte	0x04, 0x17
        /*006a*/ 	.short	(.L_21 - .L_20)
.L_20:
        /*006c*/ 	.word	0x00000000
        /*0070*/ 	.short	0x0007
        /*0072*/ 	.short	0x0028
        /*0074*/ 	.byte	0x00, 0xf0, 0x11, 0x00


	//----- nvinfo : EIATTR_KPARAM_INFO
	.align		4
.L_21:
        /*0078*/ 	.byte	0x04, 0x17
        /*007a*/ 	.short	(.L_23 - .L_22)
.L_22:
        /*007c*/ 	.word	0x00000000
        /*0080*/ 	.short	0x0006
        /*0082*/ 	.short	0x0024
        /*0084*/ 	.byte	0x00, 0xf0, 0x11, 0x00


	//----- nvinfo : EIATTR_KPARAM_INFO
	.align		4
.L_23:
        /*0088*/ 	.byte	0x04, 0x17
        /*008a*/ 	.short	(.L_25 - .L_24)
.L_24:
        /*008c*/ 	.word	0x00000000
        /*0090*/ 	.short	0x0005
        /*0092*/ 	.short	0x0020
        /*0094*/ 	.byte	0x00, 0xf0, 0x11, 0x00


	//----- nvinfo : EIATTR_KPARAM_INFO
	.align		4
.L_25:
        /*0098*/ 	.byte	0x04, 0x17
        /*009a*/ 	.short	(.L_27 - .L_26)
.L_26:
        /*009c*/ 	.word	0x00000000
        /*00a0*/ 	.short	0x0004
        /*00a2*/ 	.short	0x001c
        /*00a4*/ 	.byte	0x00, 0xf0, 0x11, 0x00


	//----- nvinfo : EIATTR_KPARAM_INFO
	.align		4
.L_27:
        /*00a8*/ 	.byte	0x04, 0x17
        /*00aa*/ 	.short	(.L_29 - .L_28)
.L_28:
        /*00ac*/ 	.word	0x00000000
        /*00b0*/ 	.short	0x0003
        /*00b2*/ 	.short	0x0018
        /*00b4*/ 	.byte	0x00, 0xf0, 0x11, 0x00


	//----- nvinfo : EIATTR_KPARAM_INFO
	.align		4
.L_29:
        /*00b8*/ 	.byte	0x04, 0x17
        /*00ba*/ 	.short	(.L_31 - .L_30)
.L_30:
        /*00bc*/ 	.word	0x00000000
        /*00c0*/ 	.short	0x0002
        /*00c2*/ 	.short	0x0010
        /*00c4*/ 	.byte	0x00, 0xf4, 0x21, 0x00


	//----- nvinfo : EIATTR_KPARAM_INFO
	.align		4
.L_31:
        /*00c8*/ 	.byte	0x04, 0x17
        /*00ca*/ 	.short	(.L_33 - .L_32)
.L_32:
        /*00cc*/ 	.word	0x00000000
        /*00d0*/ 	.short	0x0001
        /*00d2*/ 	.short	0x0008
        /*00d4*/ 	.byte	0x00, 0xf4, 0x21, 0x00


	//----- nvinfo : EIATTR_KPARAM_INFO
	.align		4
.L_33:
        /*00d8*/ 	.byte	0x04, 0x17
        /*00da*/ 	.short	(.L_35 - .L_34)
.L_34:
        /*00dc*/ 	.word	0x00000000
        /*00e0*/ 	.short	0x0000
        /*00e2*/ 	.short	0x0000
        /*00e4*/ 	.byte	0x00, 0xf4, 0x21, 0x00


	//----- nvinfo : EIATTR_SPARSE_MMA_MASK
	.align		4
.L_35:
        /*00e8*/ 	.byte	0x03, 0x50
        /*00ea*/ 	.short	0x0000


	//----- nvinfo : EIATTR_MAXREG_COUNT
	.align		4
        /*00ec*/ 	.byte	0x03, 0x1b
        /*00ee*/ 	.short	0x00ff


	//----- nvinfo : EIATTR_NUM_BARRIERS
	.align		4
        /*00f0*/ 	.byte	0x02, 0x4c
        /*00f2*/ 	.byte	0x01
	.zero		1


	//----- nvinfo : EIATTR_MERCURY_ISA_VERSION
	.align		4
        /*00f4*/ 	.byte	0x03, 0x5f
        /*00f6*/ 	.short	0x0101


	//----- nvinfo : EIATTR_EXIT_INSTR_OFFSETS
	.align		4
        /*00f8*/ 	.byte	0x04, 0x1c
        /*00fa*/ 	.short	(.L_37 - .L_36)


	//   ....[0]....
.L_36:
        /*00fc*/ 	.word	0x000056a0


	//   ....[1]....
        /*0100*/ 	.word	0x000056d0


	//----- nvinfo : EIATTR_REQNTID
	.align		4
.L_37:
        /*0104*/ 	.byte	0x04, 0x10
        /*0106*/ 	.short	(.L_39 - .L_38)
.L_38:
        /*0108*/ 	.word	0x00000080
        /*010c*/ 	.word	0x00000001
        /*0110*/ 	.word	0x00000001


	//----- nvinfo : EIATTR_CBANK_PARAM_SIZE
	.align		4
.L_39:
        /*0114*/ 	.byte	0x03, 0x19
        /*0116*/ 	.short	0x0050


	//----- nvinfo : EIATTR_PARAM_CBANK
	.align		4
        /*0118*/ 	.byte	0x04, 0x0a
        /*011a*/ 	.short	(.L_41 - .L_40)
	.align		4
.L_40:
        /*011c*/ 	.word	index@(.nv.constant0.matmul_kernel)
        /*0120*/ 	.short	0x0210
        /*0122*/ 	.short	0x0050


	//----- nvinfo : EIATTR_SW_WAR
	.align		4
.L_41:
        /*0124*/ 	.byte	0x04, 0x36
        /*0126*/ 	.short	(.L_43 - .L_42)
.L_42:
        /*0128*/ 	.word	0x00000008
.L_43:


//--------------------- .nv.callgraph             --------------------------
	.section	.nv.callgraph,"",@"SHT_CUDA_CALLGRAPH"
	.align	4
	.sectionentsize	8
	.align		4
        /*0000*/ 	.word	0x00000000
	.align		4
        /*0004*/ 	.word	0xffffffff
	.align		4
        /*0008*/ 	.word	0x00000000
	.align		4
        /*000c*/ 	.word	0xfffffffe
	.align		4
        /*0010*/ 	.word	0x00000000
	.align		4
        /*0014*/ 	.word	0xfffffffd
	.align		4
        /*0018*/ 	.word	0x00000000
	.align		4
        /*001c*/ 	.word	0xfffffffc


//--------------------- .text.matmul_kernel       --------------------------
	.section	.text.matmul_kernel,"ax",@progbits
	.align	128
        .global         matmul_kernel
        .type           matmul_kernel,@function
        .size           matmul_kernel,(.L_x_3 - matmul_kernel)
        .other          matmul_kernel,@"STO_CUDA_ENTRY STV_DEFAULT"
matmul_kernel:
.text.matmul_kernel:
[----:B------:R-:W-:Y:S08]  /*0000*/  LDC R1, c[0x0][0x28] ;  /* 0x00000a00ff017b82 */ /* 0x000ff00000000800 */
[----:B------:R-:W0:Y:S01]  /*0010*/  LDC.64 R44, c[0x0][0x228] ;  /* 0x00008a00ff2c7b82 */ /* 0x000e220000000a00 */
[----:B------:R-:W1:Y:S01]  /*0020*/  S2R R5, SR_CTAID.X ;  /* 0x0000000000057919 */ /* 0x000e620000002500 */
[----:B------:R-:W-:Y:S01]  /*0030*/  UMOV UR4, 0x400 ;  /* 0x0000040000047882 */ /* 0x000fe20000000000 */
[----:B------:R-:W-:Y:S01]  /*0040*/  ULDC.64 UR14, c[0x0][0x208] ;  /* 0x00008200000e7ab9 */ /* 0x000fe20000000a00 */
[----:B------:R-:W-:Y:S01]  /*0050*/  CS2R R24, SRZ ;  /* 0x0000000000187805 */ /* 0x000fe2000001ff00 */
[----:B------:R-:W2:Y:S01]  /*0060*/  S2R R73, SR_TID.X ;  /* 0x0000000000497919 */ /* 0x000ea20000002100 */
[----:B------:R-:W-:-:S02]  /*0070*/  CS2R R26, SRZ ;  /* 0x00000000001a7805 */ /* 0x000fc4000001ff00 */
[----:B------:R-:W-:Y:S01]  /*0080*/  CS2R R36, SRZ ;  /* 0x0000000000247805 */ /* 0x000fe2000001ff00 */
[----:B------:R-:W3:Y:S01]  /*0090*/  LDC R174, c[0x0][0x230] ;  /* 0x00008c00ffae7b82 */ /* 0x000ee20000000800 */
[----:B------:R-:W-:Y:S02]  /*00a0*/  CS2R R38, SRZ ;  /* 0x0000000000267805 */ /* 0x000fe4000001ff00 */
[----:B------:R-:W-:Y:S02]  /*00b0*/  CS2R R40, SRZ ;  /* 0x0000000000287805 */ /* 0x000fe4000001ff00 */
[----:B------:R-:W-:Y:S02]  /*00c0*/  CS2R R42, SRZ ;  /* 0x00000000002a7805 */ /* 0x000fe4000001ff00 */
[----:B------:R-:W-:Y:S02]  /*00d0*/  CS2R R48, SRZ ;  /* 0x0000000000307805 */ /* 0x000fe4000001ff00 */
[----:B------:R-:W-:Y:S01]  /*00e0*/  CS2R R50, SRZ ;  /* 0x0000000000327805 */ /* 0x000fe2000001ff00 */
[----:B------:R-:W4:Y:S01]  /*00f0*/  S2UR UR12, SR_CgaCtaId ;  /* 0x00000000000c79c3 */ /* 0x000f220000008800 */
[----:B0-----:R-:W-:-:S05]  /*0100*/  VIADD R0, R45, 0x3f ;  /* 0x0000003f2d007836 */ /* 0x001fca0000000000 */
[----:B------:R-:W-:Y:S01]  /*0110*/  SHF.R.S32.HI R3, RZ, 0x1f, R0 ;  /* 0x0000001fff037819 */ /* 0x000fe20000011400 */
[----:B---3--:R-:W-:-:S03]  /*0120*/  VIADD R174, R174, 0x3f ;  /* 0x0000003faeae7836 */ /* 0x008fc60000000000 */
[----:B------:R-:W-:Y:S02]  /*0130*/  LEA.HI R3, R3, R0, RZ, 0x6 ;  /* 0x0000000003037211 */ /* 0x000fe400078f30ff */
[----:B-1----:R-:W-:Y:S02]  /*0140*/  IABS R8, R5 ;  /* 0x0000000500087213 */ /* 0x002fe40000000000 */
[----:B------:R-:W-:Y:S02]  /*0150*/  SHF.R.S32.HI R3, RZ, 0x6, R3 ;  /* 0x00000006ff037819 */ /* 0x000fe40000011403 */
[----:B--2---:R-:W-:Y:S01]  /*0160*/  SHF.R.U32.HI R72, RZ, 0x6, R73 ;  /* 0x00000006ff487819 */ /* 0x004fe20000011649 */
[----:B----4-:R-:W-:Y:S01]  /*0170*/  ULEA UR12, UR12, UR4, 0x18 ;  /* 0x000000040c0c7291 */ /* 0x010fe2000f8ec03f */
[----:B------:R-:W-:Y:S01]  /*0180*/  LOP3.LUT R71, R73, 0x3f, RZ, 0xc0, !PT ;  /* 0x0000003f49477812 */ /* 0x000fe200078ec0ff */
[----:B------:R-:W-:Y:S01]  /*0190*/  IMAD.SHL.U32 R4, R3, 0x8, RZ ;  /* 0x0000000803047824 */ /* 0x000fe200078e00ff */
[----:B------:R-:W-:-:S04]  /*01a0*/  SGXT.U32 R72, R72, 0x1 ;  /* 0x000000014848781a */ /* 0x000fc80000000000 */
[-C--:B------:R-:W-:Y:S02]  /*01b0*/  IABS R7, R4.reuse ;  /* 0x0000000400077213 */ /* 0x080fe40000000000 */
[----:B------:R-:W-:Y:S02]  /*01c0*/  IABS R10, R4 ;  /* 0x00000004000a7213 */ /* 0x000fe40000000000 */
[----:B------:R-:W0:Y:S08]  /*01d0*/  I2F.RP R0, R7 ;  /* 0x0000000700007306 */ /* 0x000e300000209400 */
[----:B0-----:R-:W0:Y:S02]  /*01e0*/  MUFU.RCP R0, R0 ;  /* 0x0000000000007308 */ /* 0x001e240000001000 */
[----:B0-----:R-:W-:-:S02]  /*01f0*/  VIADD R2, R0, 0xffffffe ;  /* 0x0ffffffe00027836 */ /* 0x001fc40000000000 */
[----:B------:R-:W-:-:S04]  /*0200*/  IMAD.MOV R0, RZ, RZ, -R10 ;  /* 0x000000ffff007224 */ /* 0x000fc800078e0a0a */
[----:B------:R0:W1:Y:S02]  /*0210*/  F2I.FTZ.U32.TRUNC.NTZ R3, R2 ;  /* 0x0000000200037305 */ /* 0x000064000021f000 */
[----:B0-----:R-:W-:Y:S02]  /*0220*/  IMAD.MOV.U32 R2, RZ, RZ, RZ ;  /* 0x000000ffff027224 */ /* 0x001fe400078e00ff */
[----:B-1----:R-:W-:-:S04]  /*0230*/  IMAD.MOV R6, RZ, RZ, -R3 ;  /* 0x000000ffff067224 */ /* 0x002fc800078e0a03 */
[----:B------:R-:W-:Y:S02]  /*0240*/  IMAD R9, R6, R7, RZ ;  /* 0x0000000706097224 */ /* 0x000fe400078e02ff */
[----:B------:R-:W-:Y:S02]  /*0250*/  IMAD.MOV.U32 R6, RZ, RZ, R8 ;  /* 0x000000ffff067224 */ /* 0x000fe400078e0008 */
[----:B------:R-:W-:-:S06]  /*0260*/  IMAD.HI.U32 R3, R3, R9, R2 ;  /* 0x0000000903037227 */ /* 0x000fcc00078e0002 */
[----:B------:R-:W-:-:S04]  /*0270*/  IMAD.HI.U32 R3, R3, R6, RZ ;  /* 0x0000000603037227 */ /* 0x000fc800078e00ff */
[----:B------:R-:W-:-:S05]  /*0280*/  IMAD R0, R3, R0, R6 ;  /* 0x0000000003007224 */ /* 0x000fca00078e0206 */
[----:B------:R-:W-:-:S13]  /*0290*/  ISETP.GT.U32.AND P1, PT, R7, R0, PT ;  /* 0x000000000700720c */ /* 0x000fda0003f24070 */
[----:B------:R-:W-:Y:S02]  /*02a0*/  @!P1 IMAD.IADD R0, R0, 0x1, -R7 ;  /* 0x0000000100009824 */ /* 0x000fe400078e0a07 */
[----:B------:R-:W-:Y:S01]  /*02b0*/  @!P1 VIADD R3, R3, 0x1 ;  /* 0x0000000103039836 */ /* 0x000fe20000000000 */
[----:B------:R-:W-:Y:S02]  /*02c0*/  ISETP.NE.AND P1, PT, R4, RZ, PT ;  /* 0x000000ff0400720c */ /* 0x000fe40003f25270 */
[----:B------:R-:W-:Y:S02]  /*02d0*/  ISETP.GE.U32.AND P0, PT, R0, R7, PT ;  /* 0x000000070000720c */ /* 0x000fe40003f06070 */
[----:B------:R-:W-:-:S04]  /*02e0*/  LOP3.LUT R0, R5, R4, RZ, 0x3c, !PT ;  /* 0x0000000405007212 */ /* 0x000fc800078e3cff */
[----:B------:R-:W-:Y:S01]  /*02f0*/  ISETP.GE.AND P2, PT, R0, RZ, PT ;  /* 0x000000ff0000720c */ /* 0x000fe20003f46270 */
[----:B------:R-:W-:-:S06]  /*0300*/  VIADD R0, R44, 0x3f ;  /* 0x0000003f2c007836 */ /* 0x000fcc0000000000 */
[----:B------:R-:W-:-:S04]  /*0310*/  @P0 VIADD R3, R3, 0x1 ;  /* 0x0000000103030836 */ /* 0x000fc80000000000 */
[----:B------:R-:W-:Y:S01]  /*0320*/  IMAD.MOV.U32 R2, RZ, RZ, R3 ;  /* 0x000000ffff027224 */ /* 0x000fe200078e0003 */
[----:B------:R-:W-:-:S03]  /*0330*/  SHF.R.S32.HI R3, RZ, 0x1f, R0 ;  /* 0x0000001fff037819 */ /* 0x000fc60000011400 */
[----:B------:R-:W-:Y:S01]  /*0340*/  @!P2 IMAD.MOV R2, RZ, RZ, -R2 ;  /* 0x000000ffff02a224 */ /* 0x000fe200078e0a02 */
[----:B------:R-:W-:Y:S02]  /*0350*/  @!P1 LOP3.LUT R2, RZ, R4, RZ, 0x33, !PT ;  /* 0x00000004ff029212 */ /* 0x000fe400078e33ff */
[----:B------:R-:W-:-:S03]  /*0360*/  LEA.HI R3, R3, R0, RZ, 0x6 ;  /* 0x0000000003037211 */ /* 0x000fc600078f30ff */
[----:B------:R-:W-:Y:S02]  /*0370*/  IMAD.SHL.U32 R6, R2, 0x8, RZ ;  /* 0x0000000802067824 */ /* 0x000fe400078e00ff */
[----:B------:R-:W-:-:S03]  /*0380*/  IMAD.MOV R2, RZ, RZ, -R2 ;  /* 0x000000ffff027224 */ /* 0x000fc600078e0a02 */
[----:B------:R-:W-:Y:S01]  /*0390*/  LEA.HI.SX32 R3, R3, -R6, 0x1a ;  /* 0x8000000603037211 */ /* 0x000fe200078fd2ff */
[----:B------:R-:W-:-:S03]  /*03a0*/  IMAD R4, R4, R2, R5 ;  /* 0x0000000204047224 */ /* 0x000fc600078e0205 */
[----:B------:R-:W-:Y:S02]  /*03b0*/  VIMNMX R11, R3, 0x8, PT ;  /* 0x00000008030b7848 */ /* 0x000fe40003fe0100 */
[----:B------:R-:W-:Y:S02]  /*03c0*/  IABS R9, R4 ;  /* 0x0000000400097213 */ /* 0x000fe40000000000 */
[----:B------:R-:W-:-:S04]  /*03d0*/  IABS R7, R11 ;  /* 0x0000000b00077213 */ /* 0x000fc80000000000 */
[----:B------:R-:W0:Y:S08]  /*03e0*/  I2F.RP R0, R7 ;  /* 0x0000000700007306 */ /* 0x000e300000209400 */
[----:B0-----:R-:W0:Y:S02]  /*03f0*/  MUFU.RCP R0, R0 ;  /* 0x0000000000007308 */ /* 0x001e240000001000 */
[----:B0-----:R-:W-:-:S06]  /*0400*/  VIADD R3, R0, 0xffffffe ;  /* 0x0ffffffe00037836 */ /* 0x001fcc0000000000 */
[----:B------:R-:W0:Y:S02]  /*0410*/  F2I.FTZ.U32.TRUNC.NTZ R3, R3 ;  /* 0x0000000300037305 */ /* 0x000e24000021f000 */
[----:B0-----:R-:W-:-:S04]  /*0420*/  IMAD.MOV R8, RZ, RZ, -R3 ;  /* 0x000000ffff087224 */ /* 0x001fc800078e0a03 */
[----:B------:R-:W-:Y:S01]  /*0430*/  IMAD.MOV.U32 R2, RZ, RZ, R8 ;  /* 0x000000ffff027224 */ /* 0x000fe200078e0008 */
[----:B------:R-:W-:-:S03]  /*0440*/  IABS R8, R11 ;  /* 0x0000000b00087213 */ /* 0x000fc60000000000 */
[----:B------:R-:W-:Y:S02]  /*0450*/  IMAD R5, R2, R7, RZ ;  /* 0x0000000702057224 */ /* 0x000fe400078e02ff */
[----:B------:R-:W-:Y:S02]  /*0460*/  IMAD.MOV.U32 R2, RZ, RZ, RZ ;  /* 0x000000ffff027224 */ /* 0x000fe400078e00ff */
[----:B------:R-:W-:Y:S02]  /*0470*/  IMAD.MOV R0, RZ, RZ, -R8 ;  /* 0x000000ffff007224 */ /* 0x000fe400078e0a08 */
        /* <DEDUP_REMOVED lines=9> */
[----:B------:R-:W-:-:S07]  /*0510*/  ISETP.GE.AND P2, PT, R0, RZ, PT ;  /* 0x000000ff0000720c */ /* 0x000fce0003f46270 */
[----:B------:R-:W-:Y:S01]  /*0520*/  @P0 VIADD R2, R2, 0x1 ;  /* 0x0000000102020836 */ /* 0x000fe20000000000 */
[----:B------:R-:W-:-:S05]  /*0530*/  ISETP.GE.AND P0, PT, R174, 0x40, PT ;  /* 0x00000040ae00780c */ /* 0x000fca0003f06270 */
[----:B------:R-:W-:Y:S01]  /*0540*/  @!P2 IMAD.MOV R2, RZ, RZ, -R2 ;  /* 0x000000ffff02a224 */ /* 0x000fe200078e0a02 */
[----:B------:R-:W-:-:S05]  /*0550*/  @!P1 LOP3.LUT R2, RZ, R11, RZ, 0x33, !PT ;  /* 0x0000000bff029212 */ /* 0x000fca00078e33ff */
[----:B------:R-:W-:Y:S02]  /*0560*/  IMAD.MOV R0, RZ, RZ, -R2 ;  /* 0x000000ffff007224 */ /* 0x000fe400078e0a02 */
[----:B------:R-:W-:Y:S02]  /*0570*/  IMAD.SHL.U32 R7, R2, 0x40, RZ ;  /* 0x0000004002077824 */ /* 0x000fe400078e00ff */
[----:B------:R-:W-:-:S03]  /*0580*/  IMAD R0, R11, R0, R4 ;  /* 0x000000000b007224 */ /* 0x000fc600078e0204 */
[C---:B------:R-:W-:Y:S01]  /*0590*/  LOP3.LUT R70, R7.reuse, R72, RZ, 0xfc, !PT ;  /* 0x0000004807467212 */ /* 0x040fe200078efcff */
[----:B------:R-:W-:Y:S01]  /*05a0*/  IMAD.IADD R0, R6, 0x1, R0 ;  /* 0x0000000106007824 */ /* 0x000fe200078e0200 */
[C-C-:B------:R-:W-:Y:S02]  /*05b0*/  LOP3.LUT R69, R7.reuse, 0x2, R72.reuse, 0xfe, !PT ;  /* 0x0000000207457812 */ /* 0x140fe400078efe48 */
[C-C-:B------:R-:W-:Y:S01]  /*05c0*/  LOP3.LUT R68, R7.reuse, 0x4, R72.reuse, 0xfe, !PT ;  /* 0x0000000407447812 */ /* 0x140fe200078efe48 */
[----:B------:R-:W-:Y:S01]  /*05d0*/  IMAD R6, R0, 0x40, R71 ;  /* 0x0000004000067824 */ /* 0x000fe200078e0247 */
[C-C-:B------:R-:W-:Y:S02]  /*05e0*/  LOP3.LUT R67, R7.reuse, 0x6, R72.reuse, 0xfe, !PT ;  /* 0x0000000607437812 */ /* 0x140fe400078efe48 */
[C-C-:B------:R-:W-:Y:S02]  /*05f0*/  LOP3.LUT R66, R7.reuse, 0x8, R72.reuse, 0xfe, !PT ;  /* 0x0000000807427812 */ /* 0x140fe400078efe48 */
[----:B------:R-:W-:-:S02]  /*0600*/  LOP3.LUT R65, R7, 0xa, R72, 0xfe, !PT ;  /* 0x0000000a07417812 */ /* 0x000fc400078efe48 */
[C-C-:B------:R-:W-:Y:S02]  /*0610*/  LOP3.LUT R64, R7.reuse, 0xc, R72.reuse, 0xfe, !PT ;  /* 0x0000000c07407812 */ /* 0x140fe400078efe48 */
[C-C-:B------:R-:W-:Y:S02]  /*0620*/  LOP3.LUT R63, R7.reuse, 0xe, R72.reuse, 0xfe, !PT ;  /* 0x0000000e073f7812 */ /* 0x140fe400078efe48 */
[C-C-:B------:R-:W-:Y:S02]  /*0630*/  LOP3.LUT R62, R7.reuse, 0x10, R72.reuse, 0xfe, !PT ;  /* 0x00000010073e7812 */ /* 0x140fe400078efe48 */
        /* <DEDUP_REMOVED lines=22> */
[----:B------:R-:W-:Y:S01]  /*07a0*/  LOP3.LUT R7, R7, 0x3e, R72, 0xfe, !PT ;  /* 0x0000003e07077812 */ /* 0x000fe200078efe48 */
[----:B------:R-:W-:Y:S06]  /*07b0*/  @!P0 BRA `(.L_x_0) ;  /* 0x00000040007c8947 */ /* 0x000fec0003800000 */
[----:B------:R-:W-:Y:S01]  /*07c0*/  IABS R77, R45 ;  /* 0x0000002d004d7213 */ /* 0x000fe20000000000 */
[----:B------:R-:W-:Y:S01]  /*07d0*/  ULDC UR4, c[0x0][0x234] ;  /* 0x00008d0000047ab9 */ /* 0x000fe20000000800 */
[----:B------:R-:W-:Y:S01]  /*07e0*/  IABS R80, R44 ;  /* 0x0000002c00507213 */ /* 0x000fe20000000000 */
[----:B------:R-:W-:Y:S01]  /*07f0*/  ULDC.64 UR6, c[0x0][0x210] ;  /* 0x0000840000067ab9 */ /* 0x000fe20000000a00 */
[----:B------:R-:W0:Y:S01]  /*0800*/  I2F.RP R0, R77 ;  /* 0x0000004d00007306 */ /* 0x000e220000209400 */
[----:B------:R-:W-:Y:S01]  /*0810*/  IABS R28, R9 ;  /* 0x00000009001c7213 */ /* 0x000fe20000000000 */
[----:B------:R-:W1:Y:S01]  /*0820*/  LDC R88, c[0x0][0x23c] ;  /* 0x00008f00ff587b82 */ /* 0x000e620000000800 */
[----:B------:R-:W-:Y:S01]  /*0830*/  IABS R29, R10 ;  /* 0x0000000a001d7213 */ /* 0x000fe20000000000 */
[----:B------:R-:W-:Y:S01]  /*0840*/  USHF.R.U32.HI UR13, URZ, 0x4, UR12 ;  /* 0x000000043f0d7899 */ /* 0x000fe2000801160c */
[----:B------:R-:W-:Y:S01]  /*0850*/  IABS R32, R12 ;  /* 0x0000000c00207213 */ /* 0x000fe20000000000 */
[----:B------:R-:W-:Y:S01]  /*0860*/  UMOV UR5, URZ ;  /* 0x0000003f00057c82 */ /* 0x000fe20008000000 */
[----:B------:R-:W-:Y:S01]  /*0870*/  IABS R34, R13 ;  /* 0x0000000d00227213 */ /* 0x000fe20000000000 */
[----:B------:R-:W2:Y:S01]  /*0880*/  I2F.RP R24, R80 ;  /* 0x0000005000187306 */ /* 0x000ea20000209400 */
[----:B------:R-:W-:Y:S01]  /*0890*/  IABS R30, R11 ;  /* 0x0000000b001e7213 */ /* 0x000fe20000000000 */
[----:B------:R-:W3:Y:S01]  /*08a0*/  LDC R197, c[0x0][0x238] ;  /* 0x00008e00ffc57b82 */ /* 0x000ee20000000800 */
[----:B------:R-:W-:Y:S01]  /*08b0*/  IABS R36, R15 ;  /* 0x0000000f00247213 */ /* 0x000fe20000000000 */
[----:B------:R-:W-:Y:S01]  /*08c0*/  USGXT.U32 UR13, UR13, 0xe ;  /* 0x0000000e0d0d789a */ /* 0x000fe20008000000 */
[----:B------:R-:W-:Y:S01]  /*08d0*/  IABS R38, R17 ;  /* 0x0000001100267213 */ /* 0x000fe20000000000 */
[----:B------:R-:W-:Y:S01]  /*08e0*/  ULDC UR16, c[0x0][0x230] ;  /* 0x00008c0000107ab9 */ /* 0x000fe20000000800 */
[----:B------:R-:W-:Y:S01]  /*08f0*/  IABS R40, R18 ;  /* 0x0000001200287213 */ /* 0x000fe20000000000 */
[----:B0-----:R-:W0:Y:S01]  /*0900*/  MUFU.RCP R0, R0 ;  /* 0x0000000000007308 */ /* 0x001e220000001000 */
[----:B------:R-:W-:Y:S01]  /*0910*/  IABS R35, R19 ;  /* 0x0000001300237213 */ /* 0x000fe20000000000 */
[----:B------:R-:W-:Y:S01]  /*0920*/  UIADD3 UR8, UP0, UR13, 0x80, URZ ;  /* 0x000000800d087890 */ /* 0x000fe2000ff1e03f */
[----:B------:R-:W-:-:S02]  /*0930*/  IABS R42, R22 ;  /* 0x00000016002a7213 */ /* 0x000fc40000000000 */
[----:B------:R-:W-:Y:S02]  /*0940*/  IABS R46, R23 ;  /* 0x00000017002e7213 */ /* 0x000fe40000000000 */
[----:B------:R-:W-:Y:S01]  /*0950*/  IABS R39, R56 ;  /* 0x0000003800277213 */ /* 0x000fe20000000000 */
[----:B--2---:R-:W2:Y:S01]  /*0960*/  MUFU.RCP R24, R24 ;  /* 0x0000001800187308 */ /* 0x004ea20000001000 */
[----:B------:R-:W-:Y:S01]  /*0970*/  IABS R48, R57 ;  /* 0x0000003900307213 */ /* 0x000fe20000000000 */
[----:B-1----:R-:W-:Y:S01]  /*0980*/  IMAD R87, R71, R88, RZ ;  /* 0x0000005847577224 */ /* 0x002fe200078e02ff */
[----:B------:R-:W-:Y:S01]  /*0990*/  IABS R50, R59 ;  /* 0x0000003b00327213 */ /* 0x000fe20000000000 */
[----:B------:R-:W-:Y:S01]  /*09a0*/  IMAD.SHL.U32 R88, R88, 0x40, RZ ;  /* 0x0000004058587824 */ /* 0x000fe200078e00ff */
[----:B------:R-:W-:Y:S02]  /*09b0*/  IABS R54, R60 ;  /* 0x0000003c00367213 */ /* 0x000fe40000000000 */
[----:B------:R-:W-:Y:S01]  /*09c0*/  IABS R47, R61 ;  /* 0x0000003d002f7213 */ /* 0x000fe20000000000 */
[----:B0-----:R-:W-:Y:S01]  /*09d0*/  VIADD R2, R0, 0xffffffe ;  /* 0x0ffffffe00027836 */ /* 0x001fe20000000000 */
[----:B------:R-:W-:Y:S01]  /*09e0*/  IABS R76, R70 ;  /* 0x00000046004c7213 */ /* 0x000fe20000000000 */
[----:B---3--:R-:W-:Y:S01]  /*09f0*/  IMAD.SHL.U32 R107, R197, 0x40, RZ ;  /* 0x00000040c56b7824 */ /* 0x008fe200078e00ff */
[----:B------:R-:W-:Y:S01]  /*0a00*/  IABS R74, R64 ;  /* 0x00000040004a7213 */ /* 0x000fe20000000000 */
[----:B------:R0:W1:Y:S01]  /*0a10*/  F2I.FTZ.U32.TRUNC.NTZ R3, R2 ;  /* 0x0000000200037305 */ /* 0x000062000021f000 */
[----:B------:R-:W-:Y:S01]  /*0a20*/  IABS R53, R66 ;  /* 0x0000004200357213 */ /* 0x000fe20000000000 */
[----:B------:R-:W-:Y:S01]  /*0a30*/  IMAD R108, R72, R197, RZ ;  /* 0x000000c5486c7224 */ /* 0x000fe200078e02ff */
[----:B------:R-:W-:Y:S01]  /*0a40*/  IABS R78, R68 ;  /* 0x00000044004e7213 */ /* 0x000fe20000000000 */
[----:B--2---:R-:W-:Y:S01]  /*0a50*/  VIADD R4, R24, 0xffffffe ;  /* 0x0ffffffe18047836 */ /* 0x004fe20000000000 */
[----:B------:R-:W-:-:S02]  /*0a60*/  IABS R24, R7 ;  /* 0x0000000700187213 */ /* 0x000fc40000000000 */
[----:B------:R-:W-:Y:S01]  /*0a70*/  IABS R55, R6 ;  /* 0x0000000600377213 */ /* 0x000fe20000000000 */
[----:B------:R2:W3:Y:S01]  /*0a80*/  F2I.FTZ.U32.TRUNC.NTZ R5, R4 ;  /* 0x0000000400057305 */ /* 0x0004e2000021f000 */
[----:B0-----:R-:W-:Y:S01]  /*0a90*/  IMAD.MOV.U32 R2, RZ, RZ, RZ ;  /* 0x000000ffff027224 */ /* 0x001fe200078e00ff */
[C---:B------:R-:W-:Y:S02]  /*0aa0*/  LOP3.LUT R89, R72.reuse, 0x24, RZ, 0xfc, !PT ;  /* 0x0000002448597812 */ /* 0x040fe400078efcff */
[C---:B------:R-:W-:Y:S02]  /*0ab0*/  LOP3.LUT R90, R72.reuse, 0x22, RZ, 0xfc, !PT ;  /* 0x00000022485a7812 */ /* 0x040fe400078efcff */
[C---:B------:R-:W-:Y:S01]  /*0ac0*/  LOP3.LUT R91, R72.reuse, 0x20, RZ, 0xfc, !PT ;  /* 0x00000020485b7812 */ /* 0x040fe200078efcff */
[--C-:B-1----:R-:W-:Y:S01]  /*0ad0*/  IMAD.MOV R26, RZ, RZ, -R3.reuse ;  /* 0x000000ffff1a7224 */ /* 0x102fe200078e0a03 */
[C---:B------:R-:W-:Y:S01]  /*0ae0*/  LOP3.LUT R92, R72.reuse, 0x1e, RZ, 0xfc, !PT ;  /* 0x0000001e485c7812 */ /* 0x040fe200078efcff */
[----:B--2---:R-:W-:Y:S01]  /*0af0*/  IMAD.MOV.U32 R4, RZ, RZ, RZ ;  /* 0x000000ffff047224 */ /* 0x004fe200078e00ff */
[----:B------:R-:W-:Y:S01]  /*0b00*/  LOP3.LUT R93, R72, 0x1c, RZ, 0xfc, !PT ;  /* 0x0000001c485d7812 */ /* 0x000fe200078efcff */
[----:B------:R-:W-:Y:S01]  /*0b10*/  IMAD R25, R26, R77, RZ ;  /* 0x0000004d1a197224 */ /* 0x000fe200078e02ff */
[----:B------:R-:W-:Y:S01]  /*0b20*/  IABS R26, R8 ;  /* 0x00000008001a7213 */ /* 0x000fe20000000000 */
[----:B------:R-:W-:Y:S01]  /*0b30*/  IMAD R89, R89, R197, RZ ;  /* 0x000000c559597224 */ /* 0x000fe200078e02ff */
[C---:B------:R-:W-:Y:S01]  /*0b40*/  LOP3.LUT R94, R72.reuse, 0x1a, RZ, 0xfc, !PT ;  /* 0x0000001a485e7812 */ /* 0x040fe200078efcff */
[----:B------:R-:W-:Y:S01]  /*0b50*/  IMAD.HI.U32 R3, R3, R25, R2 ;  /* 0x0000001903037227 */ /* 0x000fe200078e0002 */
[----:B------:R-:W-:-:S02]  /*0b60*/  LOP3.LUT R95, R72, 0x18, RZ, 0xfc, !PT ;  /* 0x00000018485f7812 */ /* 0x000fc400078efcff */
[C---:B------:R-:W-:Y:S01]  /*0b70*/  LOP3.LUT R96, R72.reuse, 0x16, RZ, 0xfc, !PT ;  /* 0x0000001648607812 */ /* 0x040fe200078efcff */
[----:B---3--:R-:W-:Y:S01]  /*0b80*/  IMAD.MOV R27, RZ, RZ, -R5 ;  /* 0x000000ffff1b7224 */ /* 0x008fe200078e0a05 */
[C---:B------:R-:W-:Y:S01]  /*0b90*/  LOP3.LUT R97, R72.reuse, 0x14, RZ, 0xfc, !PT ;  /* 0x0000001448617812 */ /* 0x040fe200078efcff */
[C---:B------:R-:W-:Y:S01]  /*0ba0*/  IMAD.HI.U32 R0, R3.reuse, R24, RZ ;  /* 0x0000001803007227 */ /* 0x040fe200078e00ff */
[C---:B------:R-:W-:Y:S02]  /*0bb0*/  LOP3.LUT R98, R72.reuse, 0x12, RZ, 0xfc, !PT ;  /* 0x0000001248627812 */ /* 0x040fe400078efcff */
[C---:B------:R-:W-:Y:S01]  /*0bc0*/  LOP3.LUT R99, R72.reuse, 0x10, RZ, 0xfc, !PT ;  /* 0x0000001048637812 */ /* 0x040fe200078efcff */
[----:B------:R-:W-:Y:S01]  /*0bd0*/  IMAD.HI.U32 R2, R3, R26, RZ ;  /* 0x0000001a03027227 */ /* 0x000fe200078e00ff */
[C---:B------:R-:W-:Y:S02]  /*0be0*/  LOP3.LUT R100, R72.reuse, 0xe, RZ, 0xfc, !PT ;  /* 0x0000000e48647812 */ /* 0x040fe400078efcff */
[C---:B------:R-:W-:Y:S01]  /*0bf0*/  LOP3.LUT R101, R72.reuse, 0xc, RZ, 0xfc, !PT ;  /* 0x0000000c48657812 */ /* 0x040fe200078efcff */
[----:B------:R-:W-:Y:S01]  /*0c00*/  IMAD.MOV R0, RZ, RZ, -R0 ;  /* 0x000000ffff007224 */ /* 0x000fe200078e0a00 */
[C---:B------:R-:W-:Y:S01]  /*0c10*/  LOP3.LUT R102, R72.reuse, 0xa, RZ, 0xfc, !PT ;  /* 0x0000000a48667812 */ /* 0x040fe200078efcff */
[----:B------:R-:W-:Y:S01]  /*0c20*/  IMAD.MOV R25, RZ, RZ, -R2 ;  /* 0x000000ffff197224 */ /* 0x000fe200078e0a02 */
[C---:B------:R-:W-:Y:S01]  /*0c30*/  LOP3.LUT R103, R72.reuse, 0x8, RZ, 0xfc, !PT ;  /* 0x0000000848677812 */ /* 0x040fe200078efcff */
[----:B------:R-:W-:Y:S01]  /*0c40*/  IMAD R2, R77, R0, R24 ;  /* 0x000000004d027224 */ /* 0x000fe200078e0218 */
[C---:B------:R-:W-:Y:S01]  /*0c50*/  LOP3.LUT R104, R72.reuse, 0x6, RZ, 0xfc, !PT ;  /* 0x0000000648687812 */ /* 0x040fe200078efcff */
[----:B------:R-:W-:Y:S01]  /*0c60*/  IMAD R27, R27, R80, RZ ;  /* 0x000000501b1b7224 */ /* 0x000fe200078e02ff */
[C---:B------:R-:W-:Y:S01]  /*0c70*/  LOP3.LUT R105, R72.reuse, 0x4, RZ, 0xfc, !PT ;  /* 0x0000000448697812 */ /* 0x040fe200078efcff */
[----:B------:R-:W-:Y:S01]  /*0c80*/  IMAD.MOV.U32 R24, RZ, RZ, R28 ;  /* 0x000000ffff187224 */ /* 0x000fe200078e001c */
[----:B------:R-:W-:Y:S01]  /*0c90*/  ISETP.GT.U32.AND P0, PT, R77, R2, PT ;  /* 0x000000024d00720c */ /* 0x000fe20003f04070 */
[----:B------:R-:W-:Y:S01]  /*0ca0*/  IMAD.MOV.U32 R28, RZ, RZ, R29 ;  /* 0x000000ffff1c7224 */ /* 0x000fe200078e001d */
[----:B------:R-:W-:Y:S01]  /*0cb0*/  IABS R29, R14 ;  /* 0x0000000e001d7213 */ /* 0x000fe20000000000 */
[----:B------:R-:W-:Y:S01]  /*0cc0*/  IMAD.HI.U32 R52, R5, R27, R4 ;  /* 0x0000001b05347227 */ /* 0x000fe200078e0004 */
[----:B------:R-:W-:-:S02]  /*0cd0*/  LOP3.LUT R106, R72, 0x2, RZ, 0xfc, !PT ;  /* 0x00000002486a7812 */ /* 0x000fc400078efcff */
[C---:B------:R-:W-:Y:S01]  /*0ce0*/  LOP3.LUT R79, R72.reuse, 0x30, RZ, 0xfc, !PT ;  /* 0x00000030484f7812 */ /* 0x040fe200078efcff */
[C---:B------:R-:W-:Y:S01]  /*0cf0*/  IMAD.HI.U32 R0, R3.reuse, R24, RZ ;  /* 0x0000001803007227 */ /* 0x040fe200078e00ff */
[C---:B------:R-:W-:Y:S02]  /*0d00*/  LOP3.LUT R81, R72.reuse, 0x34, RZ, 0xfc, !PT ;  /* 0x0000003448517812 */ /* 0x040fe400078efcff */
[C---:B------:R-:W-:Y:S01]  /*0d10*/  LOP3.LUT R82, R72.reuse, 0x36, RZ, 0xfc, !PT ;  /* 0x0000003648527812 */ /* 0x040fe200078efcff */
[----:B------:R-:W-:Y:S01]  /*0d20*/  IMAD.HI.U32 R5, R3, R28, RZ ;  /* 0x0000001c03057227 */ /* 0x000fe200078e00ff */
[C---:B------:R-:W-:Y:S02]  /*0d30*/  LOP3.LUT R83, R72.reuse, 0x38, RZ, 0xfc, !PT ;  /* 0x0000003848537812 */ /* 0x040fe400078efcff */
[C---:B------:R-:W-:Y:S01]  /*0d40*/  LOP3.LUT R84, R72.reuse, 0x3a, RZ, 0xfc, !PT ;  /* 0x0000003a48547812 */ /* 0x040fe200078efcff */
[C---:B------:R-:W-:Y:S01]  /*0d50*/  IMAD R4, R77.reuse, R25, R26 ;  /* 0x000000194d047224 */ /* 0x040fe200078e021a */
[C---:B------:R-:W-:Y:S01]  /*0d60*/  LOP3.LUT R85, R72.reuse, 0x3c, RZ, 0xfc, !PT ;  /* 0x0000003c48557812 */ /* 0x040fe200078efcff */
[----:B------:R-:W-:Y:S01]  /*0d70*/  IMAD.MOV R26, RZ, RZ, -R0 ;  /* 0x000000ffff1a7224 */ /* 0x000fe200078e0a00 */
[----:B------:R-:W-:Y:S01]  /*0d80*/  LOP3.LUT R86, R72, 0x3e, RZ, 0xfc, !PT ;  /* 0x0000003e48567812 */ /* 0x000fe200078efcff */
[----:B------:R-:W-:Y:S01]  /*0d90*/  IMAD.MOV R27, RZ, RZ, -R5 ;  /* 0x000000ffff1b7224 */ /* 0x000fe200078e0a05 */
[----:B------:R-:W-:Y:S01]  /*0da0*/  ISETP.GT.U32.AND P5, PT, R77, R4, PT ;  /* 0x000000044d00720c */ /* 0x000fe20003fa4070 */
[----:B------:R-:W-:-:S04]  /*0db0*/  IMAD.HI.U32 R25, R3, R32, RZ ;  /* 0x0000002003197227 */ /* 0x000fc800078e00ff */
[C---:B------:R-:W-:Y:S02]  /*0dc0*/  IMAD R5, R77.reuse, R26, R24 ;  /* 0x0000001a4d057224 */ /* 0x040fe400078e0218 */
[----:B------:R-:W-:Y:S02]  /*0dd0*/  IMAD R24, R77, R27, R28 ;  /* 0x0000001b4d187224 */ /* 0x000fe400078e021c */
[----:B------:R-:W-:Y:S01]  /*0de0*/  IMAD.HI.U32 R26, R3, R34, RZ ;  /* 0x00000022031a7227 */ /* 0x000fe200078e00ff */
[----:B------:R-:W-:-:S03]  /*0df0*/  ISETP.GT.U32.AND P4, PT, R77, R5, PT ;  /* 0x000000054d00720c */ /* 0x000fc60003f84070 */
[----:B------:R-:W-:-:S04]  /*0e00*/  IMAD.HI.U32 R0, R3, R30, RZ ;  /* 0x0000001e03007227 */ /* 0x000fc800078e00ff */
[----:B------:R-:W-:Y:S02]  /*0e10*/  IMAD.MOV R27, RZ, RZ, -R25 ;  /* 0x000000ffff1b7224 */ /* 0x000fe400078e0a19 */
[----:B------:R-:W-:Y:S02]  /*0e20*/  IMAD.MOV R28, RZ, RZ, -R26 ;  /* 0x000000ffff1c7224 */ /* 0x000fe400078e0a1a */
[----:B------:R-:W-:Y:S02]  /*0e30*/  IMAD.MOV R0, RZ, RZ, -R0 ;  /* 0x000000ffff007224 */ /* 0x000fe400078e0a00 */
[C---:B------:R-:W-:Y:S02]  /*0e40*/  IMAD R26, R77.reuse, R27, R32 ;  /* 0x0000001b4d1a7224 */ /* 0x040fe400078e0220 */
[----:B------:R-:W-:Y:S02]  /*0e50*/  IMAD.MOV.U32 R32, RZ, RZ, R29 ;  /* 0x000000ffff207224 */ /* 0x000fe400078e001d */
[C---:B------:R-:W-:Y:S01]  /*0e60*/  IMAD R25, R77.reuse, R0, R30 ;  /* 0x000000004d197224 */ /* 0x040fe200078e021e */
[C---:B------:R-:W-:Y:S01]  /*0e70*/  ISETP.GT.U32.AND P2, PT, R77.reuse, R26, PT ;  /* 0x0000001a4d00720c */ /* 0x040fe20003f44070 */
[----:B------:R-:W-:Y:S01]  /*0e80*/  IMAD R27, R77, R28, R34 ;  /* 0x0000001c4d1b7224 */ /* 0x000fe200078e0222 */
[----:B------:R-:W-:Y:S01]  /*0e90*/  IABS R34, R16 ;  /* 0x0000001000227213 */ /* 0x000fe20000000000 */
[----:B------:R-:W-:Y:S01]  /*0ea0*/  IMAD.HI.U32 R0, R3, R32, RZ ;  /* 0x0000002003007227 */ /* 0x000fe200078e00ff */
[----:B------:R-:W-:-:S03]  /*0eb0*/  ISETP.GT.U32.AND P3, PT, R77, R25, PT ;  /* 0x000000194d00720c */ /* 0x000fc60003f64070 */
[----:B------:R-:W-:-:S04]  /*0ec0*/  IMAD.HI.U32 R28, R3, R36, RZ ;  /* 0x00000024031c7227 */ /* 0x000fc800078e00ff */
[----:B------:R-:W-:Y:S02]  /*0ed0*/  IMAD.MOV R29, RZ, RZ, -R0 ;  /* 0x000000ffff1d7224 */ /* 0x000fe400078e0a00 */
[----:B------:R-:W-:Y:S02]  /*0ee0*/  IMAD.MOV R31, RZ, RZ, -R28 ;  /* 0x000000ffff1f7224 */ /* 0x000fe400078e0a1c */
[----:B------:R-:W-:-:S04]  /*0ef0*/  IMAD.HI.U32 R0, R3, R34, RZ ;  /* 0x0000002203007227 */ /* 0x000fc800078e00ff */
[----:B------:R-:W-:-:S04]  /*0f00*/  IMAD.HI.U32 R30, R3, R38, RZ ;  /* 0x00000026031e7227 */ /* 0x000fc800078e00ff */
[C---:B------:R-:W-:Y:S02]  /*0f10*/  IMAD R28, R77.reuse, R29, R32 ;  /* 0x0000001d4d1c7224 */ /* 0x040fe400078e0220 */
[----:B------:R-:W-:Y:S01]  /*0f20*/  IMAD R29, R77, R31, R36 ;  /* 0x0000001f4d1d7224 */ /* 0x000fe200078e0224 */
[----:B------:R-:W-:Y:S01]  /*0f30*/  IABS R36, R20 ;  /* 0x0000001400247213 */ /* 0x000fe20000000000 */
[----:B------:R-:W-:-:S04]  /*0f40*/  IMAD.HI.U32 R31, R3, R40, RZ ;  /* 0x00000028031f7227 */ /* 0x000fc800078e00ff */
[----:B------:R-:W-:Y:S02]  /*0f50*/  IMAD.MOV R0, RZ, RZ, -R0 ;  /* 0x000000ffff007224 */ /* 0x000fe400078e0a00 */
[----:B------:R-:W-:Y:S02]  /*0f60*/  IMAD.MOV R32, RZ, RZ, -R30 ;  /* 0x000000ffff207224 */ /* 0x000fe400078e0a1e */
[----:B------:R-:W-:Y:S02]  /*0f70*/  IMAD.MOV R33, RZ, RZ, -R31 ;  /* 0x000000ffff217224 */ /* 0x000fe400078e0a1f */
[C---:B------:R-:W-:Y:S02]  /*0f80*/  IMAD R30, R77.reuse, R0, R34 ;  /* 0x000000004d1e7224 */ /* 0x040fe400078e0222 */
[----:B------:R-:W-:Y:S02]  /*0f90*/  IMAD R31, R77, R32, R38 ;  /* 0x000000204d1f7224 */ /* 0x000fe400078e0226 */
[----:B------:R-:W-:-:S02]  /*0fa0*/  IMAD.MOV.U32 R34, RZ, RZ, R35 ;  /* 0x000000ffff227224 */ /* 0x000fc400078e0023 */
[----:B------:R-:W-:Y:S02]  /*0fb0*/  IMAD.MOV.U32 R38, RZ, RZ, R36 ;  /* 0x000000ffff267224 */ /* 0x000fe400078e0024 */
[----:B------:R-:W-:Y:S01]  /*0fc0*/  IMAD R32, R77, R33, R40 ;  /* 0x000000214d207224 */ /* 0x000fe200078e0228 */
[----:B------:R-:W-:Y:S01]  /*0fd0*/  IABS R40, R21 ;  /* 0x0000001500287213 */ /* 0x000fe20000000000 */
[----:B------:R-:W-:-:S04]  /*0fe0*/  IMAD.HI.U32 R0, R3, R34, RZ ;  /* 0x0000002203007227 */ /* 0x000fc800078e00ff */
[----:B------:R-:W-:-:S04]  /*0ff0*/  IMAD.HI.U32 R33, R3, R38, RZ ;  /* 0x0000002603217227 */ /* 0x000fc800078e00ff */
[----:B------:R-:W-:Y:S02]  /*1000*/  IMAD.MOV R36, RZ, RZ, -R0 ;  /* 0x000000ffff247224 */ /* 0x000fe400078e0a00 */
[----:B------:R-:W-:Y:S02]  /*1010*/  IMAD.MOV R37, RZ, RZ, -R33 ;  /* 0x000000ffff257224 */ /* 0x000fe400078e0a21 */
[----:B------:R-:W-:-:S04]  /*1020*/  IMAD.HI.U32 R35, R3, R42, RZ ;  /* 0x0000002a03237227 */ /* 0x000fc800078e00ff */
[C---:B------:R-:W-:Y:S02]  /*1030*/  IMAD R33, R77.reuse, R36, R34 ;  /* 0x000000244d217224 */ /* 0x040fe400078e0222 */
[----:B------:R-:W-:Y:S02]  /*1040*/  IMAD R34, R77, R37, R38 ;  /* 0x000000254d227224 */ /* 0x000fe400078e0226 */
[----:B------:R-:W-:-:S04]  /*1050*/  IMAD.HI.U32 R36, R3, R46, RZ ;  /* 0x0000002e03247227 */ /* 0x000fc800078e00ff */
[----:B------:R-:W-:-:S04]  /*1060*/  IMAD.HI.U32 R0, R3, R40, RZ ;  /* 0x0000002803007227 */ /* 0x000fc800078e00ff */
[----:B------:R-:W-:Y:S02]  /*1070*/  IMAD.MOV R37, RZ, RZ, -R35 ;  /* 0x000000ffff257224 */ /* 0x000fe400078e0a23 */
[----:B------:R-:W-:Y:S02]  /*1080*/  IMAD.MOV R38, RZ, RZ, -R36 ;  /* 0x000000ffff267224 */ /* 0x000fe400078e0a24 */
[----:B------:R-:W-:Y:S02]  /*1090*/  IMAD.MOV R0, RZ, RZ, -R0 ;  /* 0x000000ffff007224 */ /* 0x000fe400078e0a00 */
[C---:B------:R-:W-:Y:S02]  /*10a0*/  IMAD R36, R77.reuse, R37, R42 ;  /* 0x000000254d247224 */ /* 0x040fe400078e022a */
[----:B------:R-:W-:Y:S02]  /*10b0*/  IMAD.MOV.U32 R42, RZ, RZ, R39 ;  /* 0x000000ffff2a7224 */ /* 0x000fe400078e0027 */
[----:B------:R-:W-:-:S02]  /*10c0*/  IMAD R35, R77, R0, R40 ;  /* 0x000000004d237224 */ /* 0x000fc400078e0228 */
[----:B------:R-:W-:Y:S01]  /*10d0*/  IMAD R37, R77, R38, R46 ;  /* 0x000000264d257224 */ /* 0x000fe200078e022e */
[----:B------:R-:W-:Y:S01]  /*10e0*/  IABS R46, R58 ;  /* 0x0000003a002e7213 */ /* 0x000fe20000000000 */
[----:B------:R-:W-:-:S04]  /*10f0*/  IMAD.HI.U32 R0, R3, R42, RZ ;  /* 0x0000002a03007227 */ /* 0x000fc800078e00ff */
[----:B------:R-:W-:-:S04]  /*1100*/  IMAD.HI.U32 R38, R3, R48, RZ ;  /* 0x0000003003267227 */ /* 0x000fc800078e00ff */
[----:B------:R-:W-:Y:S02]  /*1110*/  IMAD.MOV R39, RZ, RZ, -R0 ;  /* 0x000000ffff277224 */ /* 0x000fe400078e0a00 */
[----:B------:R-:W-:-:S04]  /*1120*/  IMAD.HI.U32 R0, R3, R46, RZ ;  /* 0x0000002e03007227 */ /* 0x000fc800078e00ff */
[----:B------:R-:W-:Y:S02]  /*1130*/  IMAD.MOV R41, RZ, RZ, -R38 ;  /* 0x000000ffff297224 */ /* 0x000fe400078e0a26 */
[----:B------:R-:W-:-:S04]  /*1140*/  IMAD.HI.U32 R40, R3, R50, RZ ;  /* 0x0000003203287227 */ /* 0x000fc800078e00ff */
[C---:B------:R-:W-:Y:S02]  /*1150*/  IMAD R38, R77.reuse, R39, R42 ;  /* 0x000000274d267224 */ /* 0x040fe400078e022a */
[----:B------:R-:W-:Y:S02]  /*1160*/  IMAD.MOV R0, RZ, RZ, -R0 ;  /* 0x000000ffff007224 */ /* 0x000fe400078e0a00 */
[----:B------:R-:W-:Y:S01]  /*1170*/  IMAD R39, R77, R41, R48 ;  /* 0x000000294d277224 */ /* 0x000fe200078e0230 */
[----:B------:R-:W-:Y:S01]  /*1180*/  IABS R48, R62 ;  /* 0x0000003e00307213 */ /* 0x000fe20000000000 */
[----:B------:R-:W-:-:S04]  /*1190*/  IMAD.HI.U32 R41, R3, R54, RZ ;  /* 0x0000003603297227 */ /* 0x000fc800078e00ff */
[----:B------:R-:W-:Y:S02]  /*11a0*/  IMAD.MOV R42, RZ, RZ, -R40 ;  /* 0x000000ffff2a7224 */ /* 0x000fe400078e0a28 */
[C---:B------:R-:W-:Y:S02]  /*11b0*/  IMAD R40, R77.reuse, R0, R46 ;  /* 0x000000004d287224 */ /* 0x040fe400078e022e */
[----:B------:R-:W-:Y:S02]  /*11c0*/  IMAD.MOV.U32 R46, RZ, RZ, R47 ;  /* 0x000000ffff2e7224 */ /* 0x000fe400078e002f */
[----:B------:R-:W-:Y:S02]  /*11d0*/  IMAD.MOV R43, RZ, RZ, -R41 ;  /* 0x000000ffff2b7224 */ /* 0x000fe400078e0a29 */
[----:B------:R-:W-:Y:S02]  /*11e0*/  IMAD R41, R77, R42, R50 ;  /* 0x0000002a4d297224 */ /* 0x000fe400078e0232 */
[----:B------:R-:W-:-:S02]  /*11f0*/  IMAD.MOV.U32 R50, RZ, RZ, R48 ;  /* 0x000000ffff327224 */ /* 0x000fc400078e0030 */
[----:B------:R-:W-:-:S04]  /*1200*/  IMAD.HI.U32 R0, R3, R46, RZ ;  /* 0x0000002e03007227 */ /* 0x000fc800078e00ff */
[----:B------:R-:W-:Y:S01]  /*1210*/  IMAD R42, R77, R43, R54 ;  /* 0x0000002b4d2a7224 */ /* 0x000fe200078e0236 */
[----:B------:R-:W-:Y:S01]  /*1220*/  IABS R54, R63 ;  /* 0x0000003f00367213 */ /* 0x000fe20000000000 */
[----:B------:R-:W-:-:S04]  /*1230*/  IMAD.HI.U32 R43, R3, R50, RZ ;  /* 0x00000032032b7227 */ /* 0x000fc800078e00ff */
[----:B------:R-:W-:Y:S02]  /*1240*/  IMAD.MOV R48, RZ, RZ, -R0 ;  /* 0x000000ffff307224 */ /* 0x000fe400078e0a00 */
[----:B------:R-:W-:Y:S02]  /*1250*/  IMAD.MOV R49, RZ, RZ, -R43 ;  /* 0x000000ffff317224 */ /* 0x000fe400078e0a2b */
[----:B------:R-:W-:-:S04]  /*1260*/  IMAD.HI.U32 R0, R3, R54, RZ ;  /* 0x0000003603007227 */ /* 0x000fc800078e00ff */
[----:B------:R-:W-:Y:S02]  /*1270*/  IMAD R43, R77, R48, R46 ;  /* 0x000000304d2b7224 */ /* 0x000fe400078e022e */
[----:B------:R-:W-:-:S04]  /*1280*/  IMAD.HI.U32 R48, R3, R76, RZ ;  /* 0x0000004c03307227 */ /* 0x000fc800078e00ff */
[----:B------:R-:W-:-:S04]  /*1290*/  IMAD.HI.U32 R47, R3, R74, RZ ;  /* 0x0000004a032f7227 */ /* 0x000fc800078e00ff */
[----:B------:R-:W-:Y:S02]  /*12a0*/  IMAD.MOV R0, RZ, RZ, -R0 ;  /* 0x000000ffff007224 */ /* 0x000fe400078e0a00 */
[----:B------:R-:W-:Y:S02]  /*12b0*/  IMAD.MOV R51, RZ, RZ, -R48 ;  /* 0x000000ffff337224 */ /* 0x000fe400078e0a30 */
[C---:B------:R-:W-:Y:S01]  /*12c0*/  IMAD R46, R77.reuse, R49, R50 ;  /* 0x000000314d2e7224 */ /* 0x040fe200078e0232 */
[----:B------:R-:W-:Y:S01]  /*12d0*/  IABS R50, R65 ;  /* 0x0000004100327213 */ /* 0x000fe20000000000 */
[----:B------:R-:W-:Y:S02]  /*12e0*/  IMAD.MOV R49, RZ, RZ, -R47 ;  /* 0x000000ffff317224 */ /* 0x000fe400078e0a2f */
[C---:B------:R-:W-:Y:S02]  /*12f0*/  IMAD R47, R77.reuse, R0, R54 ;  /* 0x000000004d2f7224 */ /* 0x040fe400078e0236 */
[C---:B------:R-:W-:Y:S01]  /*1300*/  IMAD R54, R77.reuse, R51, R76 ;  /* 0x000000334d367224 */ /* 0x040fe200078e024c */
[----:B------:R-:W-:Y:S01]  /*1310*/  IABS R76, R67 ;  /* 0x00000043004c7213 */ /* 0x000fe20000000000 */
[--C-:B------:R-:W-:Y:S01]  /*1320*/  @!P0 IMAD.IADD R2, R2, 0x1, -R77.reuse ;  /* 0x0000000102028824 */ /* 0x100fe200078e0a4d */
[C---:B------:R-:W-:Y:S01]  /*1330*/  ISETP.GT.U32.AND P0, PT, R77.reuse, R24, PT ;  /* 0x000000184d00720c */ /* 0x040fe20003f04070 */
[--C-:B------:R-:W-:Y:S01]  /*1340*/  @!P5 IMAD.IADD R4, R4, 0x1, -R77.reuse ;  /* 0x000000010404d824 */ /* 0x100fe200078e0a4d */
[----:B------:R-:W-:Y:S01]  /*1350*/  ISETP.GT.U32.AND P1, PT, R77, R54, PT ;  /* 0x000000364d00720c */ /* 0x000fe20003f24070 */
[--C-:B------:R-:W-:Y:S01]  /*1360*/  @!P3 IMAD.IADD R25, R25, 0x1, -R77.reuse ;  /* 0x000000011919b824 */ /* 0x100fe200078e0a4d */
[C---:B------:R-:W-:Y:S01]  /*1370*/  ISETP.GT.U32.AND P6, PT, R77.reuse, R2, PT ;  /* 0x000000024d00720c */ /* 0x040fe20003fc4070 */
[--C-:B------:R-:W-:Y:S01]  /*1380*/  @!P2 IMAD.IADD R26, R26, 0x1, -R77.reuse ;  /* 0x000000011a1aa824 */ /* 0x100fe200078e0a4d */
[----:B------:R-:W-:Y:S01]  /*1390*/  ISETP.GT.U32.AND P5, PT, R77, R29, PT ;  /* 0x0000001d4d00720c */ /* 0x000fe20003fa4070 */
[----:B------:R-:W-:Y:S01]  /*13a0*/  @!P4 IMAD.IADD R5, R5, 0x1, -R77 ;  /* 0x000000010505c824 */ /* 0x000fe200078e0a4d */
[C---:B------:R-:W-:Y:S01]  /*13b0*/  ISETP.GT.U32.AND P3, PT, R77.reuse, R32, PT ;  /* 0x000000204d00720c */ /* 0x040fe20003f64070 */
[C---:B------:R-:W-:Y:S01]  /*13c0*/  IMAD R48, R77.reuse, R49, R74 ;  /* 0x000000314d307224 */ /* 0x040fe200078e024a */
[C---:B------:R-:W-:Y:S01]  /*13d0*/  ISETP.GT.U32.AND P2, PT, R77.reuse, R33, PT ;  /* 0x000000214d00720c */ /* 0x040fe20003f44070 */
[----:B------:R-:W-:Y:S01]  /*13e0*/  IMAD.MOV.U32 R74, RZ, RZ, R53 ;  /* 0x000000ffff4a7224 */ /* 0x000fe200078e0035 */
[C---:B------:R-:W-:Y:S01]  /*13f0*/  ISETP.GT.U32.AND P4, PT, R77.reuse, R30, PT ;  /* 0x0000001e4d00720c */ /* 0x040fe20003f84070 */
[--C-:B------:R-:W-:Y:S01]  /*1400*/  @!P0 IMAD.IADD R24, R24, 0x1, -R77.reuse ;  /* 0x0000000118188824 */ /* 0x100fe200078e0a4d */
[----:B------:R-:W-:Y:S01]  /*1410*/  ISETP.GT.U32.AND P0, PT, R77, R31, PT ;  /* 0x0000001f4d00720c */ /* 0x000fe20003f04070 */
[----:B------:R-:W-:-:S02]  /*1420*/  @!P1 IMAD.IADD R54, R54, 0x1, -R77 ;  /* 0x0000000136369824 */ /* 0x000fc400078e0a4d */
[--C-:B------:R-:W-:Y:S01]  /*1430*/  @!P6 IMAD.IADD R2, R2, 0x1, -R77.reuse ;  /* 0x000000010202e824 */ /* 0x100fe200078e0a4d */
[----:B------:R-:W-:Y:S01]  /*1440*/  ISETP.GT.U32.AND P6, PT, R77, R28, PT ;  /* 0x0000001c4d00720c */ /* 0x000fe20003fc4070 */
        /* <DEDUP_REMOVED lines=9> */
[----:B------:R-:W-:Y:S01]  /*14e0*/  ISETP.GT.U32.AND P0, PT, R77, R25, PT ;  /* 0x000000194d00720c */ /* 0x000fe20003f04070 */
[----:B------:R-:W-:-:S04]  /*14f0*/  IMAD.HI.U32 R0, R3, R50, RZ ;  /* 0x0000003203007227 */ /* 0x000fc800078e00ff */
        /* <DEDUP_REMOVED lines=14> */
[C---:B------:R-:W-:Y:S01]  /*15e0*/  ISETP.GT.U32.AND P6, PT, R77.reuse, R29, PT ;  /* 0x0000001d4d00720c */ /* 0x040fe20003fc4070 */
[----:B------:R-:W-:Y:S01]  /*15f0*/  IMAD.MOV R51, RZ, RZ, -R0 ;  /* 0x000000ffff337224 */ /* 0x000fe200078e0a00 */
[----:B------:R-:W-:Y:S01]  /*1600*/  ISETP.GT.U32.AND P2, PT, R77, R27, PT ;  /* 0x0000001b4d00720c */ /* 0x000fe20003f44070 */
[--C-:B------:R-:W-:Y:S02]  /*1610*/  @!P4 IMAD.IADD R24, R24, 0x1, -R77.reuse ;  /* 0x000000011818c824 */ /* 0x100fe400078e0a4d */
[--C-:B------:R-:W-:Y:S01]  /*1620*/  @!P0 IMAD.IADD R31, R31, 0x1, -R77.reuse ;  /* 0x000000011f1f8824 */ /* 0x100fe200078e0a4d */
[C---:B------:R-:W-:Y:S01]  /*1630*/  ISETP.GT.U32.AND P0, PT, R77.reuse, R38, PT ;  /* 0x000000264d00720c */ /* 0x040fe20003f04070 */
[--C-:B------:R-:W-:Y:S01]  /*1640*/  @!P5 IMAD.IADD R30, R30, 0x1, -R77.reuse ;  /* 0x000000011e1ed824 */ /* 0x100fe200078e0a4d */
[C---:B------:R-:W-:Y:S01]  /*1650*/  ISETP.GT.U32.AND P5, PT, R77.reuse, R37, PT ;  /* 0x000000254d00720c */ /* 0x040fe20003fa4070 */
[--C-:B------:R-:W-:Y:S01]  /*1660*/  @!P3 IMAD.IADD R32, R32, 0x1, -R77.reuse ;  /* 0x000000012020b824 */ /* 0x100fe200078e0a4d */
[C---:B------:R-:W-:Y:S01]  /*1670*/  ISETP.GT.U32.AND P3, PT, R77.reuse, R39, PT ;  /* 0x000000274d00720c */ /* 0x040fe20003f64070 */
[----:B------:R-:W-:Y:S01]  /*1680*/  @!P1 IMAD.IADD R34, R34, 0x1, -R77 ;  /* 0x0000000122229824 */ /* 0x000fe200078e0a4d */
[----:B------:R-:W-:Y:S01]  /*1690*/  ISETP.GT.U32.AND P1, PT, R77, R28, PT ;  /* 0x0000001c4d00720c */ /* 0x000fe20003f24070 */
[----:B------:R-:W-:-:S03]  /*16a0*/  IMAD.HI.U32 R0, R3, R76, RZ ;  /* 0x0000004c03007227 */ /* 0x000fc600078e00ff */
[----:B------:R-:W-:Y:S01]  /*16b0*/  ISETP.GT.U32.AND P4, PT, R77, R34, PT ;  /* 0x000000224d00720c */ /* 0x000fe20003f84070 */
[----:B------:R-:W-:Y:S01]  /*16c0*/  @!P2 IMAD.IADD R27, R27, 0x1, -R77 ;  /* 0x000000011b1ba824 */ /* 0x000fe200078e0a4d */
[C---:B------:R-:W-:Y:S01]  /*16d0*/  ISETP.GT.U32.AND P2, PT, R77.reuse, R33, PT ;  /* 0x000000214d00720c */ /* 0x040fe20003f44070 */
[----:B------:R-:W-:Y:S02]  /*16e0*/  IMAD.MOV R53, RZ, RZ, -R49 ;  /* 0x000000ffff357224 */ /* 0x000fe400078e0a31 */
[----:B------:R-:W-:Y:S02]  /*16f0*/  IMAD R49, R77, R51, R50 ;  /* 0x000000334d317224 */ /* 0x000fe400078e0232 */
[----:B------:R-:W-:-:S04]  /*1700*/  IMAD.HI.U32 R51, R3, R78, RZ ;  /* 0x0000004e03337227 */ /* 0x000fc800078e00ff */
[--C-:B------:R-:W-:Y:S01]  /*1710*/  @!P1 IMAD.IADD R28, R28, 0x1, -R77.reuse ;  /* 0x000000011c1c9824 */ /* 0x100fe200078e0a4d */
[----:B------:R-:W-:Y:S01]  /*1720*/  ISETP.GT.U32.AND P1, PT, R77, R35, PT ;  /* 0x000000234d00720c */ /* 0x000fe20003f24070 */
[--C-:B------:R-:W-:Y:S01]  /*1730*/  @!P6 IMAD.IADD R29, R29, 0x1, -R77.reuse ;  /* 0x000000011d1de824 */ /* 0x100fe200078e0a4d */
[----:B------:R-:W-:Y:S01]  /*1740*/  ISETP.GT.U32.AND P6, PT, R77, R36, PT ;  /* 0x000000244d00720c */ /* 0x000fe20003fc4070 */
[----:B------:R-:W-:Y:S01]  /*1750*/  @!P2 IMAD.IADD R33, R33, 0x1, -R77 ;  /* 0x000000012121a824 */ /* 0x000fe200078e0a4d */
[----:B------:R-:W-:Y:S01]  /*1760*/  ISETP.GT.U32.AND P2, PT, R77, R40, PT ;  /* 0x000000284d00720c */ /* 0x000fe20003f44070 */
[----:B------:R-:W-:Y:S02]  /*1770*/  IMAD.MOV R0, RZ, RZ, -R0 ;  /* 0x000000ffff007224 */ /* 0x000fe400078e0a00 */
[----:B------:R-:W-:-:S04]  /*1780*/  IMAD.HI.U32 R52, R52, R55, RZ ;  /* 0x0000003734347227 */ /* 0x000fc800078e00ff */
[----:B------:R-:W-:Y:S01]  /*1790*/  @!P0 IMAD.IADD R38, R38, 0x1, -R77 ;  /* 0x0000000126268824 */ /* 0x000fe200078e0a4d */
[C---:B------:R-:W-:Y:S01]  /*17a0*/  ISETP.GT.U32.AND P0, PT, R77.reuse, R47, PT ;  /* 0x0000002f4d00720c */ /* 0x040fe20003f04070 */
[----:B------:R-:W-:Y:S01]  /*17b0*/  IMAD R50, R77, R53, R74 ;  /* 0x000000354d327224 */ /* 0x000fe200078e024a */
[C---:B------:R-:W-:Y:S01]  /*17c0*/  LOP3.LUT R74, R72.reuse, 0x26, RZ, 0xfc, !PT ;  /* 0x00000026484a7812 */ /* 0x040fe200078efcff */
[----:B------:R-:W-:Y:S02]  /*17d0*/  IMAD.MOV R53, RZ, RZ, -R51 ;  /* 0x000000ffff357224 */ /* 0x000fe400078e0a33 */
[----:B------:R-:W-:Y:S01]  /*17e0*/  @!P1 IMAD.IADD R35, R35, 0x1, -R77 ;  /* 0x0000000123239824 */ /* 0x000fe200078e0a4d */
[C---:B------:R-:W-:Y:S01]  /*17f0*/  ISETP.GT.U32.AND P1, PT, R77.reuse, R42, PT ;  /* 0x0000002a4d00720c */ /* 0x040fe20003f24070 */
[----:B------:R-:W-:Y:S01]  /*1800*/  IMAD R51, R77, R0, R76 ;  /* 0x000000004d337224 */ /* 0x000fe200078e024c */
[----:B------:R-:W-:Y:S01]  /*1810*/  LOP3.LUT R76, R72, 0x2a, RZ, 0xfc, !PT ;  /* 0x0000002a484c7812 */ /* 0x000fe200078efcff */
[----:B------:R-:W-:-:S02]  /*1820*/  IMAD.MOV R0, RZ, RZ, -R52 ;  /* 0x000000ffff007224 */ /* 0x000fc400078e0a34 */
[--C-:B------:R-:W-:Y:S01]  /*1830*/  @!P4 IMAD.IADD R34, R34, 0x1, -R77.reuse ;  /* 0x000000012222c824 */ /* 0x100fe200078e0a4d */
[----:B------:R-:W-:Y:S01]  /*1840*/  ISETP.GT.U32.AND P4, PT, R77, R41, PT ;  /* 0x000000294d00720c */ /* 0x000fe20003f84070 */
[--C-:B------:R-:W-:Y:S01]  /*1850*/  @!P5 IMAD.IADD R37, R37, 0x1, -R77.reuse ;  /* 0x000000012525d824 */ /* 0x100fe200078e0a4d */
[----:B------:R-:W-:Y:S01]  /*1860*/  ISETP.GT.U32.AND P5, PT, R77, R46, PT ;  /* 0x0000002e4d00720c */ /* 0x000fe20003fa4070 */
[----:B------:R-:W-:Y:S01]  /*1870*/  @!P3 IMAD.IADD R39, R39, 0x1, -R77 ;  /* 0x000000012727b824 */ /* 0x000fe200078e0a4d */
[C---:B------:R-:W-:Y:S01]  /*1880*/  ISETP.GT.U32.AND P3, PT, R77.reuse, R48, PT ;  /* 0x000000304d00720c */ /* 0x040fe20003f64070 */
[----:B------:R-:W-:Y:S02]  /*1890*/  IMAD R55, R80, R0, R55 ;  /* 0x0000000050377224 */ /* 0x000fe400078e0237 */
[C---:B------:R-:W-:Y:S01]  /*18a0*/  IMAD R52, R77.reuse, R53, R78 ;  /* 0x000000354d347224 */ /* 0x040fe200078e024e */
[----:B------:R-:W-:Y:S01]  /*18b0*/  IABS R53, R69 ;  /* 0x0000004500357213 */ /* 0x000fe20000000000 */
[--C-:B------:R-:W-:Y:S01]  /*18c0*/  @!P6 IMAD.IADD R36, R36, 0x1, -R77.reuse ;  /* 0x000000012424e824 */ /* 0x100fe200078e0a4d */
[----:B------:R-:W-:Y:S01]  /*18d0*/  ISETP.GT.U32.AND P6, PT, R77, R43, PT ;  /* 0x0000002b4d00720c */ /* 0x000fe20003fc4070 */
[--C-:B------:R-:W-:Y:S01]  /*18e0*/  @!P2 IMAD.IADD R40, R40, 0x1, -R77.reuse ;  /* 0x000000012828a824 */ /* 0x100fe200078e0a4d */
[----:B------:R-:W-:Y:S01]  /*18f0*/  ISETP.GT.U32.AND P2, PT, R80, R55, PT ;  /* 0x000000375000720c */ /* 0x000fe20003f44070 */
[--C-:B------:R-:W-:Y:S01]  /*1900*/  @!P0 IMAD.IADD R47, R47, 0x1, -R77.reuse ;  /* 0x000000012f2f8824 */ /* 0x100fe200078e0a4d */
[C---:B------:R-:W-:Y:S01]  /*1910*/  ISETP.GT.U32.AND P0, PT, R77.reuse, R51, PT ;  /* 0x000000334d00720c */ /* 0x040fe20003f04070 */
[----:B------:R-:W-:Y:S01]  /*1920*/  @!P1 IMAD.IADD R42, R42, 0x1, -R77 ;  /* 0x000000012a2a9824 */ /* 0x000fe200078e0a4d */
[----:B------:R-:W-:Y:S01]  /*1930*/  ISETP.GT.U32.AND P1, PT, R77, R36, PT ;  /* 0x000000244d00720c */ /* 0x000fe20003f24070 */
[----:B------:R-:W-:Y:S01]  /*1940*/  IMAD.MOV.U32 R0, RZ, RZ, R53 ;  /* 0x000000ffff007224 */ /* 0x000fe200078e0035 */
[----:B------:R-:W-:Y:S01]  /*1950*/  LOP3.LUT R78, R72, 0x2e, RZ, 0xfc, !PT ;  /* 0x0000002e484e7812 */ /* 0x000fe200078efcff */
[--C-:B------:R-:W-:Y:S01]  /*1960*/  @!P4 IMAD.IADD R41, R41, 0x1, -R77.reuse ;  /* 0x000000012929c824 */ /* 0x100fe200078e0a4d */
[C---:B------:R-:W-:Y:S01]  /*1970*/  ISETP.GT.U32.AND P4, PT, R77.reuse, R35, PT ;  /* 0x000000234d00720c */ /* 0x040fe20003f84070 */
[--C-:B------:R-:W-:Y:S01]  /*1980*/  @!P5 IMAD.IADD R46, R46, 0x1, -R77.reuse ;  /* 0x000000012e2ed824 */ /* 0x100fe200078e0a4d */
[C---:B------:R-:W-:Y:S01]  /*1990*/  ISETP.GT.U32.AND P5, PT, R77.reuse, R50, PT ;  /* 0x000000324d00720c */ /* 0x040fe20003fa4070 */
[----:B------:R-:W-:Y:S01]  /*19a0*/  @!P3 IMAD.IADD R48, R48, 0x1, -R77 ;  /* 0x000000013030b824 */ /* 0x000fe200078e0a4d */
[----:B------:R-:W-:Y:S01]  /*19b0*/  ISETP.GT.U32.AND P3, PT, R77, R52, PT ;  /* 0x000000344d00720c */ /* 0x000fe20003f64070 */
[----:B------:R-:W-:-:S04]  /*19c0*/  IMAD.HI.U32 R3, R3, R0, RZ ;  /* 0x0000000003037227 */ /* 0x000fc800078e00ff */
[----:B------:R-:W-:Y:S02]  /*19d0*/  IMAD.MOV R3, RZ, RZ, -R3 ;  /* 0x000000ffff037224 */ /* 0x000fe400078e0a03 */
[----:B------:R-:W-:Y:S02]  /*19e0*/  @!P2 IMAD.IADD R55, R55, 0x1, -R80 ;  /* 0x000000013737a824 */ /* 0x000fe400078e0a50 */
[--C-:B------:R-:W-:Y:S01]  /*19f0*/  @!P0 IMAD.IADD R51, R51, 0x1, -R77.reuse ;  /* 0x0000000133338824 */ /* 0x100fe200078e0a4d */
[C---:B------:R-:W-:Y:S01]  /*1a00*/  ISETP.GT.U32.AND P0, PT, R77.reuse, R40, PT ;  /* 0x000000284d00720c */ /* 0x040fe20003f04070 */
[----:B------:R-:W-:Y:S01]  /*1a10*/  IMAD R53, R77, R3, R0 ;  /* 0x000000034d357224 */ /* 0x000fe200078e0200 */
[----:B------:R-:W-:Y:S01]  /*1a20*/  SHF.R.S32.HI R3, RZ, 0x1f, R174 ;  /* 0x0000001fff037819 */ /* 0x000fe200000114ae */
[--C-:B------:R-:W-:Y:S01]  /*1a30*/  @!P1 IMAD.IADD R36, R36, 0x1, -R77.reuse ;  /* 0x0000000124249824 */ /* 0x100fe200078e0a4d */
[----:B------:R-:W-:Y:S01]  /*1a40*/  ISETP.GT.U32.AND P1, PT, R80, R55, PT ;  /* 0x000000375000720c */ /* 0x000fe20003f24070 */
[--C-:B------:R-:W-:Y:S01]  /*1a50*/  @!P4 IMAD.IADD R35, R35, 0x1, -R77.reuse ;  /* 0x000000012323c824 */ /* 0x100fe200078e0a4d */
[C---:B------:R-:W-:Y:S01]  /*1a60*/  ISETP.GT.U32.AND P2, PT, R77.reuse, R53, PT ;  /* 0x000000354d00720c */ /* 0x040fe20003f44070 */
        /* <DEDUP_REMOVED lines=8> */
[----:B------:R-:W-:Y:S01]  /*1af0*/  IMAD.SHL.U32 R0, R71, 0x2, RZ ;  /* 0x0000000247007824 */ /* 0x000fe200078e00ff */
[----:B------:R-:W-:Y:S01]  /*1b00*/  ISETP.GT.U32.AND P6, PT, R77, R49, PT ;  /* 0x000000314d00720c */ /* 0x000fe20003fc4070 */
[----:B------:R-:W-:Y:S01]  /*1b10*/  @!P1 IMAD.IADD R55, R55, 0x1, -R80 ;  /* 0x0000000137379824 */ /* 0x000fe200078e0a50 */
[----:B------:R-:W-:Y:S01]  /*1b20*/  LOP3.LUT P1, RZ, R73, 0x40, RZ, 0xc0, !PT ;  /* 0x0000004049ff7812 */ /* 0x000fe2000782c0ff */
[--C-:B------:R-:W-:Y:S01]  /*1b30*/  @!P2 IMAD.IADD R53, R53, 0x1, -R77.reuse ;  /* 0x000000013535a824 */ /* 0x100fe200078e0a4d */
[----:B------:R-:W-:Y:S01]  /*1b40*/  ISETP.GT.U32.AND P2, PT, R77, R42, PT ;  /* 0x0000002a4d00720c */ /* 0x000fe20003f44070 */
[--C-:B------:R-:W-:Y:S01]  /*1b50*/  @!P4 IMAD.IADD R37, R37, 0x1, -R77.reuse ;  /* 0x000000012525c824 */ /* 0x100fe200078e0a4d */
[----:B------:R-:W-:Y:S01]  /*1b60*/  SEL R75, RZ, 0x90, !P1 ;  /* 0x00000090ff4b7807 */ /* 0x000fe20004800000 */
[--C-:B------:R-:W-:Y:S01]  /*1b70*/  @!P5 IMAD.IADD R39, R39, 0x1, -R77.reuse ;  /* 0x000000012727d824 */ /* 0x100fe200078e0a4d */
[----:B------:R-:W-:Y:S01]  /*1b80*/  ISETP.GT.U32.AND P4, PT, R77, R43, PT ;  /* 0x0000002b4d00720c */ /* 0x000fe20003f84070 */
[--C-:B------:R-:W-:Y:S01]  /*1b90*/  @!P3 IMAD.IADD R41, R41, 0x1, -R77.reuse ;  /* 0x000000012929b824 */ /* 0x100fe200078e0a4d */
[----:B------:R-:W-:Y:S01]  /*1ba0*/  ISETP.GT.U32.AND P5, PT, R77, R46, PT ;  /* 0x0000002e4d00720c */ /* 0x000fe20003fa4070 */
[--C-:B------:R-:W-:Y:S01]  /*1bb0*/  @!P0 IMAD.IADD R47, R47, 0x1, -R77.reuse ;  /* 0x000000012f2f8824 */ /* 0x100fe200078e0a4d */
[----:B------:R-:W-:Y:S01]  /*1bc0*/  ISETP.GT.U32.AND P3, PT, R77, R48, PT ;  /* 0x000000304d00720c */ /* 0x000fe20003f64070 */
[--C-:B------:R-:W-:Y:S01]  /*1bd0*/  @!P6 IMAD.IADD R49, R49, 0x1, -R77.reuse ;  /* 0x000000013131e824 */ /* 0x100fe200078e0a4d */
[C---:B------:R-:W-:Y:S01]  /*1be0*/  ISETP.GT.U32.AND P1, PT, R77.reuse, R50, PT ;  /* 0x000000324d00720c */ /* 0x040fe20003f24070 */
[-C--:B------:R-:W-:Y:S01]  /*1bf0*/  IMAD R90, R90, R197.reuse, RZ ;  /* 0x000000c55a5a7224 */ /* 0x080fe200078e02ff */
[----:B------:R-:W-:Y:S01]  /*1c00*/  ISETP.GT.U32.AND P0, PT, R77, R52, PT ;  /* 0x000000344d00720c */ /* 0x000fe20003f04070 */
[--C-:B------:R-:W-:Y:S01]  /*1c10*/  @!P2 IMAD.IADD R42, R42, 0x1, -R77.reuse ;  /* 0x000000012a2aa824 */ /* 0x100fe200078e0a4d */
[----:B------:R-:W-:Y:S01]  /*1c20*/  ISETP.GE.AND P2, PT, R6, RZ, PT ;  /* 0x000000ff0600720c */ /* 0x000fe20003f46270 */
[----:B------:R-:W-:Y:S01]  /*1c30*/  IMAD R91, R91, R197, RZ ;  /* 0x000000c55b5b7224 */ /* 0x000fe200078e02ff */
[----:B------:R-:W-:Y:S01]  /*1c40*/  ISETP.GT.U32.AND P6, PT, R77, R38, PT ;  /* 0x000000264d00720c */ /* 0x000fe20003fc4070 */
[--C-:B------:R-:W-:Y:S01]  /*1c50*/  @!P4 IMAD.IADD R43, R43, 0x1, -R77.reuse ;  /* 0x000000012b2bc824 */ /* 0x100fe200078e0a4d */
[C---:B------:R-:W-:Y:S01]  /*1c60*/  ISETP.GT.U32.AND P4, PT, R77.reuse, R51, PT ;  /* 0x000000334d00720c */ /* 0x040fe20003f84070 */
[--C-:B------:R-:W-:Y:S01]  /*1c70*/  @!P5 IMAD.IADD R46, R46, 0x1, -R77.reuse ;  /* 0x000000012e2ed824 */ /* 0x100fe200078e0a4d */
[----:B------:R-:W-:Y:S01]  /*1c80*/  ISETP.NE.AND P5, PT, R44, RZ, PT ;  /* 0x000000ff2c00720c */ /* 0x000fe20003fa5270 */
[--C-:B------:R-:W-:Y:S01]  /*1c90*/  @!P3 IMAD.IADD R48, R48, 0x1, -R77.reuse ;  /* 0x000000013030b824 */ /* 0x100fe200078e0a4d */
[----:B------:R-:W-:Y:S01]  /*1ca0*/  ISETP.GT.U32.AND P3, PT, R77, R53, PT ;  /* 0x000000354d00720c */ /* 0x000fe20003f64070 */
[--C-:B------:R-:W-:Y:S01]  /*1cb0*/  @!P1 IMAD.IADD R50, R50, 0x1, -R77.reuse ;  /* 0x0000000132329824 */ /* 0x100fe200078e0a4d */
[----:B------:R-:W-:Y:S01]  /*1cc0*/  ISETP.GE.AND P1, PT, R8, RZ, PT ;  /* 0x000000ff0800720c */ /* 0x000fe20003f26270 */
[----:B------:R-:W-:Y:S01]  /*1cd0*/  @!P0 IMAD.IADD R52, R52, 0x1, -R77 ;  /* 0x0000000134348824 */ /* 0x000fe200078e0a4d */
[----:B------:R-:W-:Y:S01]  /*1ce0*/  ISETP.GE.AND P0, PT, R9, RZ, PT ;  /* 0x000000ff0900720c */ /* 0x000fe20003f06270 */
[----:B------:R-:W-:Y:S01]  /*1cf0*/  @!P2 IMAD.MOV R55, RZ, RZ, -R55 ;  /* 0x000000ffff37a224 */ /* 0x000fe200078e0a37 */
[----:B------:R-:W-:Y:S01]  /*1d00*/  ISETP.GE.AND P2, PT, R12, RZ, PT ;  /* 0x000000ff0c00720c */ /* 0x000fe20003f46270 */
[--C-:B------:R-:W-:Y:S01]  /*1d10*/  @!P6 IMAD.IADD R38, R38, 0x1, -R77.reuse ;  /* 0x000000012626e824 */ /* 0x100fe200078e0a4d */
[----:B------:R-:W-:Y:S01]  /*1d20*/  ISETP.GT.U32.AND P6, PT, R77, R49, PT ;  /* 0x000000314d00720c */ /* 0x000fe20003fc4070 */
[--C-:B------:R-:W-:Y:S01]  /*1d30*/  @!P4 IMAD.IADD R51, R51, 0x1, -R77.reuse ;  /* 0x000000013333c824 */ /* 0x100fe200078e0a4d */
[----:B------:R-:W-:Y:S01]  /*1d40*/  ISETP.GE.AND P4, PT, R10, RZ, PT ;  /* 0x000000ff0a00720c */ /* 0x000fe20003f86270 */
[----:B------:R-:W-:Y:S01]  /*1d50*/  IMAD R92, R92, R197, RZ ;  /* 0x000000c55c5c7224 */ /* 0x000fe200078e02ff */
[----:B------:R-:W-:Y:S01]  /*1d60*/  @!P5 LOP3.LUT R55, RZ, R44, RZ, 0x33, !PT ;  /* 0x0000002cff37d212 */ /* 0x000fe200078e33ff */
[----:B------:R-:W-:Y:S01]  /*1d70*/  @!P3 IMAD.IADD R53, R53, 0x1, -R77 ;  /* 0x000000013535b824 */ /* 0x000fe200078e0a4d */
[----:B------:R-:W-:Y:S01]  /*1d80*/  ISETP.GE.AND P3, PT, R11, RZ, PT ;  /* 0x000000ff0b00720c */ /* 0x000fe20003f66270 */
[----:B------:R-:W-:Y:S01]  /*1d90*/  @!P1 IMAD.MOV R4, RZ, RZ, -R4 ;  /* 0x000000ffff049224 */ /* 0x000fe200078e0a04 */
[----:B------:R-:W-:Y:S01]  /*1da0*/  ISETP.GE.AND P5, PT, R13, RZ, PT ;  /* 0x000000ff0d00720c */ /* 0x000fe20003fa6270 */
[----:B------:R-:W-:Y:S01]  /*1db0*/  @!P0 IMAD.MOV R5, RZ, RZ, -R5 ;  /* 0x000000ffff058224 */ /* 0x000fe200078e0a05 */
[----:B------:R-:W-:Y:S01]  /*1dc0*/  ISETP.GE.AND P1, PT, R14, RZ, PT ;  /* 0x000000ff0e00720c */ /* 0x000fe20003f26270 */
[----:B------:R-:W-:Y:S01]  /*1dd0*/  @!P2 IMAD.MOV R26, RZ, RZ, -R26 ;  /* 0x000000ffff1aa224 */ /* 0x000fe200078e0a1a */
[----:B------:R-:W-:Y:S01]  /*1de0*/  ISETP.GE.AND P0, PT, R15, RZ, PT ;  /* 0x000000ff0f00720c */ /* 0x000fe20003f06270 */
[----:B------:R-:W-:Y:S01]  /*1df0*/  @!P6 IMAD.IADD R49, R49, 0x1, -R77 ;  /* 0x000000013131e824 */ /* 0x000fe200078e0a4d */
[----:B------:R-:W-:Y:S01]  /*1e00*/  ISETP.GE.AND P2, PT, R18, RZ, PT ;  /* 0x000000ff1200720c */ /* 0x000fe20003f46270 */
[----:B------:R-:W-:Y:S01]  /*1e10*/  @!P4 IMAD.MOV R24, RZ, RZ, -R24 ;  /* 0x000000ffff18c224 */ /* 0x000fe200078e0a18 */
[----:B------:R-:W-:Y:S01]  /*1e20*/  ISETP.GE.AND P4, PT, R16, RZ, PT ;  /* 0x000000ff1000720c */ /* 0x000fe20003f86270 */
[----:B------:R-:W-:Y:S01]  /*1e30*/  IMAD R55, R55, UR4, RZ ;  /* 0x0000000437377c24 */ /* 0x000fe2000f8e02ff */
[----:B------:R-:W-:Y:S01]  /*1e40*/  ISETP.GE.AND P6, PT, R7, RZ, PT ;  /* 0x000000ff0700720c */ /* 0x000fe20003fc6270 */
[----:B------:R-:W-:Y:S01]  /*1e50*/  @!P3 IMAD.MOV R25, RZ, RZ, -R25 ;  /* 0x000000ffff19b224 */ /* 0x000fe200078e0a19 */
        /* <DEDUP_REMOVED lines=12> */
[----:B------:R-:W-:Y:S01]  /*1f20*/  LEA.HI R174, R3, R174, RZ, 0x6 ;  /* 0x000000ae03ae7211 */ /* 0x000fe200078f30ff */
        /* <DEDUP_REMOVED lines=12> */
[----:B------:R-:W-:Y:S01]  /*1ff0*/  ULDC UR4, c[0x0][0x240] ;  /* 0x0000900000047ab9 */ /* 0x000fe20000000800 */
[----:B------:R-:W-:Y:S01]  /*2000*/  LOP3.LUT R3, RZ, R45, RZ, 0x33, !PT ;  /* 0x0000002dff037212 */ /* 0x000fe200078e33ff */
        /* <DEDUP_REMOVED lines=12> */
[-C--:B------:R-:W-:Y:S01]  /*20d0*/  IMAD R93, R93, R197.reuse, RZ ;  /* 0x000000c55d5d7224 */ /* 0x080fe200078e02ff */
[----:B------:R-:W-:Y:S01]  /*20e0*/  LOP3.LUT R0, R75, R0, RZ, 0x3c, !PT ;  /* 0x000000004b007212 */ /* 0x000fe200078e3cff */
[----:B------:R-:W-:Y:S01]  /*20f0*/  @!P3 IMAD.MOV R43, RZ, RZ, -R43 ;  /* 0x000000ffff2bb224 */ /* 0x000fe200078e0a2b */
[----:B------:R-:W-:Y:S01]  /*2100*/  ISETP.GE.AND P3, PT, R67, RZ, PT ;  /* 0x000000ff4300720c */ /* 0x000fe20003f66270 */
[----:B------:R-:W-:Y:S01]  /*2110*/  @!P5 IMAD.MOV R47, RZ, RZ, -R47 ;  /* 0x000000ffff2fd224 */ /* 0x000fe200078e0a2f */
[----:B------:R-:W-:Y:S01]  /*2120*/  ISETP.GE.AND P5, PT, R69, RZ, PT ;  /* 0x000000ff4500720c */ /* 0x000fe20003fa6270 */
[----:B------:R-:W-:Y:S01]  /*2130*/  @!P1 IMAD.MOV R48, RZ, RZ, -R48 ;  /* 0x000000ffff309224 */ /* 0x000fe200078e0a30 */
[----:B------:R-:W-:Y:S01]  /*2140*/  ISETP.GE.AND P1, PT, R70, RZ, PT ;  /* 0x000000ff4600720c */ /* 0x000fe20003f26270 */
[----:B------:R-:W-:Y:S01]  /*2150*/  @!P0 IMAD.MOV R49, RZ, RZ, -R49 ;  /* 0x000000ffff318224 */ /* 0x000fe200078e0a31 */
[----:B------:R-:W-:Y:S01]  /*2160*/  ISETP.NE.AND P0, PT, R45, RZ, PT ;  /* 0x000000ff2d00720c */ /* 0x000fe20003f05270 */
[----:B------:R-:W-:Y:S01]  /*2170*/  @!P2 IMAD.MOV R52, RZ, RZ, -R52 ;  /* 0x000000ffff34a224 */ /* 0x000fe200078e0a34 */
[----:B------:R-:W-:Y:S01]  /*2180*/  LOP3.LUT R75, R72, 0x28, RZ, 0xfc, !PT ;  /* 0x00000028484b7812 */ /* 0x000fe200078efcff */
[----:B------:R-:W-:Y:S01]  /*2190*/  @!P4 IMAD.MOV R50, RZ, RZ, -R50 ;  /* 0x000000ffff32c224 */ /* 0x000fe200078e0a32 */
[C---:B------:R-:W-:Y:S01]  /*21a0*/  SEL R2, R3.reuse, R2, !P0 ;  /* 0x0000000203027207 */ /* 0x040fe20004000000 */
[----:B------:R-:W-:Y:S01]  /*21b0*/  IMAD R94, R94, R197, RZ ;  /* 0x000000c55e5e7224 */ /* 0x000fe200078e02ff */
[C---:B------:R-:W-:Y:S01]  /*21c0*/  SEL R4, R3.reuse, R4, !P0 ;  /* 0x0000000403047207 */ /* 0x040fe20004000000 */
[----:B------:R-:W-:Y:S01]  /*21d0*/  @!P3 IMAD.MOV R51, RZ, RZ, -R51 ;  /* 0x000000ffff33b224 */ /* 0x000fe200078e0a33 */
[C---:B------:R-:W-:Y:S01]  /*21e0*/  SEL R5, R3.reuse, R5, !P0 ;  /* 0x0000000503057207 */ /* 0x040fe20004000000 */
[----:B------:R-:W-:Y:S01]  /*21f0*/  @!P5 IMAD.MOV R53, RZ, RZ, -R53 ;  /* 0x000000ffff35d224 */ /* 0x000fe200078e0a35 */
[----:B------:R-:W-:Y:S01]  /*2200*/  SEL R24, R3, R24, !P0 ;  /* 0x0000001803187207 */ /* 0x000fe20004000000 */
[----:B------:R-:W-:Y:S01]  /*2210*/  @!P1 IMAD.MOV R54, RZ, RZ, -R54 ;  /* 0x000000ffff369224 */ /* 0x000fe200078e0a36 */
[----:B------:R-:W-:Y:S01]  /*2220*/  LEA R110, P1, R55, UR6, 0x1 ;  /* 0x00000006376e7c11 */ /* 0x000fe2000f8208ff */
[----:B------:R-:W-:Y:S01]  /*2230*/  IMAD R44, R2, UR4, RZ ;  /* 0x00000004022c7c24 */ /* 0x000fe2000f8e02ff */
[C---:B------:R-:W-:Y:S01]  /*2240*/  SEL R25, R3.reuse, R25, !P0 ;  /* 0x0000001903197207 */ /* 0x040fe20004000000 */
[----:B------:R-:W-:Y:S01]  /*2250*/  IMAD R45, R4, UR4, RZ ;  /* 0x00000004042d7c24 */ /* 0x000fe2000f8e02ff */
[----:B------:R-:W-:Y:S01]  /*2260*/  SEL R26, R3, R26, !P0 ;  /* 0x0000001a031a7207 */ /* 0x000fe20004000000 */
        /* <DEDUP_REMOVED lines=49> */
[----:B------:R-:W-:Y:S01]  /*2580*/  SEL R53, R3, R53, !P0 ;  /* 0x0000003503357207 */ /* 0x000fe20004000000 */
[----:B------:R-:W-:Y:S01]  /*2590*/  IMAD R50, R50, UR4, RZ ;  /* 0x0000000432327c24 */ /* 0x000fe2000f8e02ff */
[----:B------:R-:W-:Y:S01]  /*25a0*/  LEA.HI.X.SX32 R111, R55, UR7, 0x1, P1 ;  /* 0x00000007376f7c11 */ /* 0x000fe200088f0eff */
[----:B------:R-:W-:Y:S01]  /*25b0*/  ULDC.64 UR6, c[0x0][0x218] ;  /* 0x0000860000067ab9 */ /* 0x000fe20000000a00 */
[----:B------:R-:W-:Y:S01]  /*25c0*/  SEL R3, R3, R54, !P0 ;  /* 0x0000003603037207 */ /* 0x000fe20004000000 */
[----:B------:R-:W-:Y:S01]  /*25d0*/  IMAD R51, R51, UR4, RZ ;  /* 0x0000000433337c24 */ /* 0x000fe2000f8e02ff */
[----:B------:R-:W-:Y:S01]  /*25e0*/  LEA R4, P4, R44, UR6, 0x1 ;  /* 0x000000062c047c11 */ /* 0x000fe2000f8808ff */
[----:B------:R-:W-:Y:S01]  /*25f0*/  IMAD R52, R52, UR4, RZ ;  /* 0x0000000434347c24 */ /* 0x000fe2000f8e02ff */
[----:B------:R-:W-:Y:S01]  /*2600*/  LEA R2, P3, R45, UR6, 0x1 ;  /* 0x000000062d027c11 */ /* 0x000fe2000f8608ff */
[----:B------:R-:W-:Y:S01]  /*2610*/  IMAD R188, R3, UR4, RZ ;  /* 0x0000000403bc7c24 */ /* 0x000fe2000f8e02ff */
[----:B------:R-:W-:Y:S01]  /*2620*/  LEA R172, P2, R173, UR6, 0x1 ;  /* 0x00000006adac7c11 */ /* 0x000fe2000f8408ff */
[----:B------:R-:W-:Y:S01]  /*2630*/  IMAD R53, R53, UR4, RZ ;  /* 0x0000000435357c24 */ /* 0x000fe2000f8e02ff */
[----:B------:R-:W-:Y:S01]  /*2640*/  LEA R170, P1, R24, UR6, 0x1 ;  /* 0x0000000618aa7c11 */ /* 0x000fe2000f8208ff */
[----:B------:R-:W-:Y:S01]  /*2650*/  UMOV UR4, URZ ;  /* 0x0000003f00047c82 */ /* 0x000fe20008000000 */
[----:B------:R-:W-:Y:S01]  /*2660*/  LEA.HI.X.SX32 R5, R44, UR7, 0x1, P4 ;  /* 0x000000072c057c11 */ /* 0x000fe2000a0f0eff */
[----:B------:R-:W-:Y:S01]  /*2670*/  UIADD3.X UR9, UR4, 0x40000040, URZ, UP0, !UPT ;  /* 0x4000004004097890 */ /* 0x000fe200087fe43f */
[----:B------:R-:W-:Y:S01]  /*2680*/  LEA.HI.X.SX32 R3, R45, UR7, 0x1, P3 ;  /* 0x000000072d037c11 */ /* 0x000fe200098f0eff */
[-C--:B------:R-:W-:Y:S01]  /*2690*/  IMAD R95, R95, R197.reuse, RZ ;  /* 0x000000c55f5f7224 */ /* 0x080fe200078e02ff */
[----:B------:R-:W-:Y:S01]  /*26a0*/  LEA.HI.X.SX32 R173, R173, UR7, 0x1, P2 ;  /* 0x00000007adad7c11 */ /* 0x000fe200090f0eff */
[-C--:B------:R-:W-:Y:S01]  /*26b0*/  IMAD R96, R96, R197.reuse, RZ ;  /* 0x000000c560607224 */ /* 0x080fe200078e02ff */
[----:B------:R-:W-:Y:S01]  /*26c0*/  LEA.HI.X.SX32 R171, R24, UR7, 0x1, P1 ;  /* 0x0000000718ab7c11 */ /* 0x000fe200088f0eff */
[-C--:B------:R-:W-:Y:S01]  /*26d0*/  IMAD R97, R97, R197.reuse, RZ ;  /* 0x000000c561617224 */ /* 0x080fe200078e02ff */
[----:B------:R-:W-:Y:S01]  /*26e0*/  LEA R168, P0, R25, UR6, 0x1 ;  /* 0x0000000619a87c11 */ /* 0x000fe2000f8008ff */
        /* <DEDUP_REMOVED lines=13> */
[----:B------:R-:W-:Y:S01]  /*27c0*/  LEA.HI.X.SX32 R169, R25, UR7, 0x1, P0 ;  /* 0x0000000719a97c11 */ /* 0x000fe200080f0eff */
        /* <DEDUP_REMOVED lines=22> */
[----:B------:R-:W-:Y:S01]  /*2930*/  IMAD R195, R75, R197, RZ ;  /* 0x000000c54bc37224 */ /* 0x000fe200078e02ff */
[----:B------:R-:W-:-:S02]  /*2940*/  LEA R144, P2, R37, UR6, 0x1 ;  /* 0x0000000625907c11 */ /* 0x000fc4000f8408ff */
[----:B------:R-:W-:Y:S02]  /*2950*/  CS2R R24, SRZ ;  /* 0x0000000000187805 */ /* 0x000fe4000001ff00 */
[----:B------:R-:W-:Y:S02]  /*2960*/  LEA R216, P1, R38, UR6, 0x1 ;  /* 0x0000000626d87c11 */ /* 0x000fe4000f8208ff */
[----:B------:R-:W-:Y:S02]  /*2970*/  CS2R R26, SRZ ;  /* 0x00000000001a7805 */ /* 0x000fe4000001ff00 */
[----:B------:R-:W-:Y:S02]  /*2980*/  LEA.HI.X.SX32 R155, R32, UR7, 0x1, P0 ;  /* 0x00000007209b7c11 */ /* 0x000fe400080f0eff */
[----:B------:R-:W-:Y:S02]  /*2990*/  CS2R R28, SRZ ;  /* 0x00000000001c7805 */ /* 0x000fe4000001ff00 */
[----:B------:R-:W-:-:S02]  /*29a0*/  LEA.HI.X.SX32 R153, R33, UR7, 0x1, P6 ;  /* 0x0000000721997c11 */ /* 0x000fc4000b0f0eff */
[----:B------:R-:W-:Y:S02]  /*29b0*/  CS2R R30, SRZ ;  /* 0x00000000001e7805 */ /* 0x000fe4000001ff00 */
[----:B------:R-:W-:Y:S02]  /*29c0*/  LEA.HI.X.SX32 R151, R34, UR7, 0x1, P5 ;  /* 0x0000000722977c11 */ /* 0x000fe4000a8f0eff */
        /* <DEDUP_REMOVED lines=9> */
[----:B------:R-:W-:Y:S01]  /*2a60*/  LEA R140, P0, R39, UR6, 0x1 ;  /* 0x00000006278c7c11 */ /* 0x000fe2000f8008ff */
[----:B------:R-:W-:Y:S01]  /*2a70*/  UIADD3.64 UR20, UR8, 0x80, URZ ;  /* 0x0000008008147897 */ /* 0x000fe2000fffe03f */
[----:B------:R-:W-:Y:S01]  /*2a80*/  LEA R214, P6, R40, UR6, 0x1 ;  /* 0x0000000628d67c11 */ /* 0x000fe2000f8c08ff */
[----:B------:R-:W-:Y:S01]  /*2a90*/  UIADD3.64 UR24, UR8, 0x100, URZ ;  /* 0x0000010008187897 */ /* 0x000fe2000fffe03f */
[----:B------:R-:W-:-:S02]  /*2aa0*/  LEA R210, P5, R41, UR6, 0x1 ;  /* 0x0000000629d27c11 */ /* 0x000fc4000f8a08ff */
[----:B------:R-:W-:Y:S02]  /*2ab0*/  LEA R142, P4, R42, UR6, 0x1 ;  /* 0x000000062a8e7c11 */ /* 0x000fe4000f8808ff */
[----:B------:R-:W-:Y:S02]  /*2ac0*/  LEA R138, P3, R43, UR6, 0x1 ;  /* 0x000000062b8a7c11 */ /* 0x000fe4000f8608ff */
[----:B------:R-:W-:Y:S02]  /*2ad0*/  LEA R134, P2, R46, UR6, 0x1 ;  /* 0x000000062e867c11 */ /* 0x000fe4000f8408ff */
[----:B------:R-:W-:Y:S02]  /*2ae0*/  LEA R132, P1, R47, UR6, 0x1 ;  /* 0x000000062f847c11 */ /* 0x000fe4000f8208ff */
[----:B------:R-:W-:Y:S02]  /*2af0*/  LEA.HI.X.SX32 R141, R39, UR7, 0x1, P0 ;  /* 0x00000007278d7c11 */ /* 0x000fe400080f0eff */
[----:B------:R-:W-:-:S02]  /*2b00*/  CS2R R38, SRZ ;  /* 0x0000000000267805 */ /* 0x000fc4000001ff00 */
[----:B------:R-:W-:Y:S02]  /*2b10*/  LEA.HI.X.SX32 R212, R40, UR7, 0x1, P6 ;  /* 0x0000000728d47c11 */ /* 0x000fe4000b0f0eff */
[----:B------:R-:W-:Y:S02]  /*2b20*/  LEA.HI.X.SX32 R208, R41, UR7, 0x1, P5 ;  /* 0x0000000729d07c11 */ /* 0x000fe4000a8f0eff */
[----:B------:R-:W-:Y:S02]  /*2b30*/  CS2R R40, SRZ ;  /* 0x0000000000287805 */ /* 0x000fe4000001ff00 */
[----:B------:R-:W-:Y:S02]  /*2b40*/  LEA.HI.X.SX32 R143, R42, UR7, 0x1, P4 ;  /* 0x000000072a8f7c11 */ /* 0x000fe4000a0f0eff */
[----:B------:R-:W-:Y:S02]  /*2b50*/  LEA.HI.X.SX32 R139, R43, UR7, 0x1, P3 ;  /* 0x000000072b8b7c11 */ /* 0x000fe400098f0eff */
[----:B------:R-:W-:-:S02]  /*2b60*/  CS2R R42, SRZ ;  /* 0x00000000002a7805 */ /* 0x000fc4000001ff00 */
[----:B------:R-:W-:Y:S02]  /*2b70*/  LEA.HI.X.SX32 R135, R46, UR7, 0x1, P2 ;  /* 0x000000072e877c11 */ /* 0x000fe400090f0eff */
[----:B------:R-:W-:Y:S02]  /*2b80*/  LEA.HI.X.SX32 R133, R47, UR7, 0x1, P1 ;  /* 0x000000072f857c11 */ /* 0x000fe400088f0eff */
[----:B------:R-:W-:Y:S02]  /*2b90*/  CS2R R46, SRZ ;  /* 0x00000000002e7805 */ /* 0x000fe4000001ff00 */
[----:B------:R-:W-:Y:S02]  /*2ba0*/  LEA R130, P0, R48, UR6, 0x1 ;  /* 0x0000000630827c11 */ /* 0x000fe4000f8008ff */
[----:B------:R-:W-:Y:S02]  /*2bb0*/  LEA R136, P6, R49, UR6, 0x1 ;  /* 0x0000000631887c11 */ /* 0x000fe4000f8c08ff */
[----:B------:R-:W-:-:S02]  /*2bc0*/  LEA R128, P5, R50, UR6, 0x1 ;  /* 0x0000000632807c11 */ /* 0x000fc4000f8a08ff */
[----:B------:R-:W-:Y:S02]  /*2bd0*/  LEA R126, P4, R51, UR6, 0x1 ;  /* 0x00000006337e7c11 */ /* 0x000fe4000f8808ff */
[----:B------:R-:W-:Y:S02]  /*2be0*/  LEA R186, P3, R52, UR6, 0x1 ;  /* 0x0000000634ba7c11 */ /* 0x000fe4000f8608ff */
[----:B------:R-:W-:Y:S02]  /*2bf0*/  LEA R192, P2, R53, UR6, 0x1 ;  /* 0x0000000635c07c11 */ /* 0x000fe4000f8408ff */
[----:B------:R-:W-:Y:S01]  /*2c00*/  LEA R124, P1, R188, UR6, 0x1 ;  /* 0x00000006bc7c7c11 */ /* 0x000fe2000f8208ff */
[----:B------:R-:W-:Y:S01]  /*2c10*/  UIADD3 UR6, UR12, 0x2000, URZ ;  /* 0x000020000c067890 */ /* 0x000fe2000fffe03f */
[C---:B------:R-:W-:Y:S02]  /*2c20*/  LOP3.LUT R77, R72.reuse, 0x2c, RZ, 0xfc, !PT ;  /* 0x0000002c484d7812 */ /* 0x040fe400078efcff */
[----:B------:R-:W-:Y:S01]  /*2c30*/  LOP3.LUT R80, R72, 0x32, RZ, 0xfc, !PT ;  /* 0x0000003248507812 */ /* 0x000fe200078efcff */
[----:B------:R-:W-:Y:S01]  /*2c40*/  USHF.R.U32.HI UR6, URZ, 0x4, UR6 ;  /* 0x000000043f067899 */ /* 0x000fe20008011606 */
[----:B------:R-:W-:Y:S01]  /*2c50*/  LEA.HI.X.SX32 R129, R48, UR7, 0x1, P0 ;  /* 0x0000000730817c11 */ /* 0x000fe200080f0eff */
[-C--:B------:R-:W-:Y:S01]  /*2c60*/  IMAD R191, R77, R197.reuse, RZ ;  /* 0x000000c54dbf7224 */ /* 0x080fe200078e02ff */
[----:B------:R-:W-:Y:S01]  /*2c70*/  LEA.HI.X.SX32 R137, R49, UR7, 0x1, P6 ;  /* 0x0000000731897c11 */ /* 0x000fe2000b0f0eff */
[----:B------:R-:W-:Y:S01]  /*2c80*/  USGXT.U32 UR6, UR6, 0xe ;  /* 0x0000000e0606789a */ /* 0x000fe20008000000 */
[----:B------:R-:W-:Y:S01]  /*2c90*/  LEA.HI.X.SX32 R131, R50, UR7, 0x1, P5 ;  /* 0x0000000732837c11 */ /* 0x000fe2000a8f0eff */
[----:B------:R-:W-:Y:S01]  /*2ca0*/  IMAD R185, R80, R197, RZ ;  /* 0x000000c550b97224 */ /* 0x000fe200078e02ff */
[----:B------:R-:W-:Y:S01]  /*2cb0*/  LEA.HI.X.SX32 R127, R51, UR7, 0x1, P4 ;  /* 0x00000007337f7c11 */ /* 0x000fe2000a0f0eff */
[----:B------:R-:W-:Y:S01]  /*2cc0*/  UIADD3 UR10, UP0, UR6, 0x2, URZ ;  /* 0x00000002060a7890 */ /* 0x000fe2000ff1e03f */
[----:B------:R-:W-:-:S02]  /*2cd0*/  LEA.HI.X.SX32 R125, R52, UR7, 0x1, P3 ;  /* 0x00000007347d7c11 */ /* 0x000fc400098f0eff */
[----:B------:R-:W-:Y:S02]  /*2ce0*/  CS2R R48, SRZ ;  /* 0x0000000000307805 */ /* 0x000fe4000001ff00 */
[----:B------:R-:W-:Y:S01]  /*2cf0*/  LEA.HI.X.SX32 R190, R53, UR7, 0x1, P2 ;  /* 0x0000000735be7c11 */ /* 0x000fe200090f0eff */
[----:B------:R-:W-:Y:S01]  /*2d00*/  UIADD3.X UR11, UR5, 0x40000040, URZ, UP0, !UPT ;  /* 0x40000040050b7890 */ /* 0x000fe200087fe43f */
[----:B------:R-:W-:Y:S02]  /*2d10*/  LEA.HI.X.SX32 R188, R188, UR7, 0x1, P1 ;  /* 0x00000007bcbc7c11 */ /* 0x000fe400088f0eff */
[----:B------:R-:W-:Y:S02]  /*2d20*/  CS2R R50, SRZ ;  /* 0x0000000000327805 */ /* 0x000fe4000001ff00 */
[----:B------:R-:W-:Y:S01]  /*2d30*/  CS2R R52, SRZ ;  /* 0x0000000000347805 */ /* 0x000fe2000001ff00 */
[----:B------:R-:W-:Y:S01]  /*2d40*/  IMAD R197, R74, R197, RZ ;  /* 0x000000c54ac57224 */ /* 0x000fe200078e02ff */
[----:B------:R-:W-:Y:S01]  /*2d50*/  SHF.R.S32.HI R174, RZ, 0x6, R174 ;  /* 0x00000006ffae7819 */ /* 0x000fe200000114ae */
[----:B------:R-:W-:Y:S01]  /*2d60*/  UIADD3.64 UR22, UR10, 0x2, URZ ;  /* 0x000000020a167897 */ /* 0x000fe2000fffe03f */
[C---:B------:R-:W-:Y:S01]  /*2d70*/  LOP3.LUT R176, R0.reuse, 0x20, RZ, 0x3c, !PT ;  /* 0x0000002000b07812 */ /* 0x040fe200078e3cff */
[----:B------:R-:W-:Y:S01]  /*2d80*/  UIADD3.64 UR26, UR10, 0x4, URZ ;  /* 0x000000040a1a7897 */ /* 0x000fe2000fffe03f */
[----:B------:R-:W-:-:S02]  /*2d90*/  LOP3.LUT R178, R0, 0x40, RZ, 0x3c, !PT ;  /* 0x0000004000b27812 */ /* 0x000fc400078e3cff */
[----:B------:R-:W-:-:S09]  /*2da0*/  LOP3.LUT R180, R0, 0x60, RZ, 0x3c, !PT ;  /* 0x0000006000b47812 */ /* 0x000fd200078e3cff */
.L_x_1:
[----:B------:R-:W-:Y:S01]  /*2db0*/  LOP3.LUT R112, R72, 0x2, RZ, 0xfc, !PT ;  /* 0x0000000248707812 */ /* 0x000fe200078efcff */
[--C-:B------:R-:W-:Y:S01]  /*2dc0*/  IMAD.WIDE R116, R108, 0x2, R110.reuse ;  /* 0x000000026c747825 */ /* 0x100fe200078e026e */
[----:B------:R-:W-:Y:S02]  /*2dd0*/  ISETP.GE.AND P2, PT, R72, UR16, PT ;  /* 0x0000001048007c0c */ /* 0x000fe4000bf46270 */
[----:B------:R-:W-:Y:S01]  /*2de0*/  ISETP.GE.AND P5, PT, R112, UR16, PT ;  /* 0x0000001070007c0c */ /* 0x000fe2000bfa6270 */
[----:B------:R-:W-:Y:S01]  /*2df0*/  IMAD.WIDE R120, R106, 0x2, R110 ;  /* 0x000000026a787825 */ /* 0x000fe200078e026e */
[C---:B------:R-:W-:Y:S02]  /*2e00*/  LOP3.LUT R114, R72.reuse, 0x6, RZ, 0xfc, !PT ;  /* 0x0000000648727812 */ /* 0x040fe400078efcff */
[C---:B------:R-:W-:Y:S02]  /*2e10*/  LOP3.LUT R113, R72.reuse, 0x4, RZ, 0xfc, !PT ;  /* 0x0000000448717812 */ /* 0x040fe400078efcff */
[----:B------:R-:W-:-:S02]  /*2e20*/  LOP3.LUT R112, R72, 0x8, RZ, 0xfc, !PT ;  /* 0x0000000848707812 */ /* 0x000fc400078efcff */
[----:B------:R-:W-:Y:S02]  /*2e30*/  ISETP.GE.AND P0, PT, R114, UR16, PT ;  /* 0x0000001072007c0c */ /* 0x000fe4000bf06270 */
[----:B------:R-:W-:Y:S02]  /*2e40*/  PRMT R248, RZ, 0x7610, R248 ;  /* 0x00007610fff87816 */ /* 0x000fe400000000f8 */
[----:B------:R-:W-:Y:S02]  /*2e50*/  PRMT R199, RZ, 0x7610, R199 ;  /* 0x00007610ffc77816 */ /* 0x000fe400000000c7 */
[----:B------:R-:W-:Y:S02]  /*2e60*/  ISETP.GE.AND P3, PT, R113, UR16, PT ;  /* 0x0000001071007c0c */ /* 0x000fe4000bf66270 */
[----:B------:R-:W-:Y:S01]  /*2e70*/  ISETP.GE.AND P1, PT, R112, UR16, PT ;  /* 0x0000001070007c0c */ /* 0x000fe2000bf26270 */
[----:B------:R0:W2:Y:S01]  /*2e80*/  @!P2 LDG.E.U16 R248, desc[UR14][R116.64] ;  /* 0x0000000e74f8a981 */ /* 0x0000a2000c1e1500 */
[----:B------:R-:W-:-:S02]  /*2e90*/  LOP3.LUT R114, R72, 0xe, RZ, 0xfc, !PT ;  /* 0x0000000e48727812 */ /* 0x000fc400078efcff */
[C---:B------:R-:W-:Y:S01]  /*2ea0*/  LOP3.LUT R112, R72.reuse, 0xa, RZ, 0xfc, !PT ;  /* 0x0000000a48707812 */ /* 0x040fe200078efcff */
[----:B------:R1:W3:Y:S01]  /*2eb0*/  @!P5 LDG.E.U16 R199, desc[UR14][R120.64] ;  /* 0x0000000e78c7d981 */ /* 0x0002e2000c1e1500 */
[C---:B------:R-:W-:Y:S02]  /*2ec0*/  LOP3.LUT R113, R72.reuse, 0xc, RZ, 0xfc, !PT ;  /* 0x0000000c48717812 */ /* 0x040fe400078efcff */
[----:B------:R-:W-:Y:S02]  /*2ed0*/  LOP3.LUT R122, R72, 0x10, RZ, 0xfc, !PT ;  /* 0x00000010487a7812 */ /* 0x000fe400078efcff */
[----:B------:R-:W-:Y:S01]  /*2ee0*/  ISETP.GE.AND P2, PT, R114, UR16, PT ;  /* 0x0000001072007c0c */ /* 0x000fe2000bf46270 */
[----:B------:R-:W-:Y:S01]  /*2ef0*/  IMAD.WIDE R114, R104, 0x2, R110 ;  /* 0x0000000268727825 */ /* 0x000fe200078e026e */
[----:B------:R-:W-:Y:S02]  /*2f00*/  PRMT R203, RZ, 0x7610, R203 ;  /* 0x00007610ffcb7816 */ /* 0x000fe400000000cb */
[----:B------:R-:W-:-:S02]  /*2f10*/  ISETP.GE.AND P6, PT, R112, UR16, PT ;  /* 0x0000001070007c0c */ /* 0x000fc4000bfc6270 */
[----:B------:R-:W-:Y:S02]  /*2f20*/  ISETP.GE.AND P4, PT, R113, UR16, PT ;  /* 0x0000001071007c0c */ /* 0x000fe4000bf86270 */
[----:B------:R-:W-:Y:S01]  /*2f30*/  ISETP.GE.AND P5, PT, R122, UR16, PT ;  /* 0x000000107a007c0c */ /* 0x000fe2000bfa6270 */
[----:B------:R-:W-:Y:S01]  /*2f40*/  IMAD.WIDE R112, R105, 0x2, R110 ;  /* 0x0000000269707825 */ /* 0x000fe200078e026e */
[----:B------:R-:W-:Y:S01]  /*2f50*/  PRMT R201, RZ, 0x7610, R201 ;  /* 0x00007610ffc97816 */ /* 0x000fe200000000c9 */
[----:B------:R-:W4:Y:S01]  /*2f60*/  @!P0 LDG.E.U16 R203, desc[UR14][R114.64] ;  /* 0x0000000e72cb8981 */ /* 0x000f22000c1e1500 */
[----:B------:R-:W-:Y:S01]  /*2f70*/  LOP3.LUT R122, R72, 0x14, RZ, 0xfc, !PT ;  /* 0x00000014487a7812 */ /* 0x000fe200078efcff */
[----:B0-----:R-:W-:Y:S01]  /*2f80*/  IMAD.WIDE R116, R102, 0x2, R110 ;  /* 0x0000000266747825 */ /* 0x001fe200078e026e */
[----:B------:R-:W-:Y:S02]  /*2f90*/  PRMT R205, RZ, 0x7610, R205 ;  /* 0x00007610ffcd7816 */ /* 0x000fe400000000cd */
[----:B------:R-:W-:Y:S01]  /*2fa0*/  ISETP.GE.AND P0, PT, R122, UR16, PT ;  /* 0x000000107a007c0c */ /* 0x000fe2000bf06270 */
[----:B------:R0:W5:Y:S01]  /*2fb0*/  @!P3 LDG.E.U16 R201, desc[UR14][R112.64] ;  /* 0x0000000e70c9b981 */ /* 0x000162000c1e1500 */
[----:B------:R-:W-:Y:S01]  /*2fc0*/  PRMT R207, RZ, 0x7610, R207 ;  /* 0x00007610ffcf7816 */ /* 0x000fe200000000cf */
[----:B-1----:R-:W-:Y:S01]  /*2fd0*/  IMAD.WIDE R120, R99, 0x2, R110 ;  /* 0x0000000263787825 */ /* 0x002fe200078e026e */
[----:B------:R-:W-:Y:S01]  /*2fe0*/  PRMT R209, RZ, 0x7610, R209 ;  /* 0x00007610ffd17816 */ /* 0x000fe200000000d1 */
[----:B------:R-:W4:Y:S01]  /*2ff0*/  @!P6 LDG.E.U16 R205, desc[UR14][R116.64] ;  /* 0x0000000e74cde981 */ /* 0x000f22000c1e1500 */
[----:B------:R-:W-:-:S02]  /*3000*/  LOP3.LUT R123, R72, 0x12, RZ, 0xfc, !PT ;  /* 0x00000012487b7812 */ /* 0x000fc400078efcff */
[C---:B------:R-:W-:Y:S01]  /*3010*/  LOP3.LUT R182, R72.reuse, 0x18, RZ, 0xfc, !PT ;  /* 0x0000001848b67812 */ /* 0x040fe200078efcff */
[--C-:B------:R-:W-:Y:S01]  /*3020*/  IMAD.WIDE R118, R103, 0x2, R110.reuse ;  /* 0x0000000267767825 */ /* 0x100fe200078e026e */
[----:B------:R-:W-:Y:S01]  /*3030*/  LOP3.LUT R122, R72, 0x1a, RZ, 0xfc, !PT ;  /* 0x0000001a487a7812 */ /* 0x000fe200078efcff */
[----:B------:R1:W3:Y:S02]  /*3040*/  @!P5 LDG.E.U16 R207, desc[UR14][R120.64] ;  /* 0x0000000e78cfd981 */ /* 0x0002e4000c1e1500 */
[----:B0-----:R-:W-:Y:S01]  /*3050*/  IMAD.WIDE R112, R101, 0x2, R110 ;  /* 0x0000000265707825 */ /* 0x001fe200078e026e */
[----:B------:R-:W-:Y:S02]  /*3060*/  PRMT R246, RZ, 0x7610, R246 ;  /* 0x00007610fff67816 */ /* 0x000fe400000000f6 */
[----:B------:R-:W-:Y:S01]  /*3070*/  ISETP.GE.AND P3, PT, R123, UR16, PT ;  /* 0x000000107b007c0c */ /* 0x000fe2000bf66270 */
[----:B------:R-:W-:Y:S01]  /*3080*/  IMAD.WIDE R114, R100, 0x2, R110 ;  /* 0x0000000264727825 */ /* 0x000fe200078e026e */
[----:B------:R-:W-:Y:S01]  /*3090*/  PRMT R211, RZ, 0x7610, R211 ;  /* 0x00007610ffd37816 */ /* 0x000fe200000000d3 */
[----:B------:R0:W5:Y:S01]  /*30a0*/  @!P4 LDG.E.U16 R209, desc[UR14][R112.64] ;  /* 0x0000000e70d1c981 */ /* 0x000162000c1e1500 */
[----:B------:R-:W-:Y:S01]  /*30b0*/  PRMT R217, RZ, 0x7610, R217 ;  /* 0x00007610ffd97816 */ /* 0x000fe200000000d9 */
[----:B-1----:R-:W-:Y:S01]  /*30c0*/  IMAD.WIDE R120, R97, 0x2, R110 ;  /* 0x0000000261787825 */ /* 0x002fe200078e026e */
[----:B------:R-:W-:Y:S01]  /*30d0*/  LOP3.LUT R123, R72, 0x16, RZ, 0xfc, !PT ;  /* 0x00000016487b7812 */ /* 0x000fe200078efcff */
[----:B------:R1:W4:Y:S01]  /*30e0*/  @!P1 LDG.E.U16 R246, desc[UR14][R118.64] ;  /* 0x0000000e76f69981 */ /* 0x000322000c1e1500 */
[----:B------:R-:W-:-:S02]  /*30f0*/  ISETP.GE.AND P6, PT, R182, UR16, PT ;  /* 0x00000010b6007c0c */ /* 0x000fc4000bfc6270 */
[----:B------:R-:W-:Y:S01]  /*3100*/  ISETP.GE.AND P4, PT, R122, UR16, PT ;  /* 0x000000107a007c0c */ /* 0x000fe2000bf86270 */
[----:B------:R1:W5:Y:S01]  /*3110*/  @!P2 LDG.E.U16 R211, desc[UR14][R114.64] ;  /* 0x0000000e72d3a981 */ /* 0x000362000c1e1500 */
[C---:B------:R-:W-:Y:S02]  /*3120*/  LOP3.LUT R122, R72.reuse, 0x1e, RZ, 0xfc, !PT ;  /* 0x0000001e487a7812 */ /* 0x040fe400078efcff */
[C---:B0-----:R-:W-:Y:S01]  /*3130*/  LOP3.LUT R112, R72.reuse, 0x22, RZ, 0xfc, !PT ;  /* 0x0000002248707812 */ /* 0x041fe200078efcff */
[----:B------:R-:W5:Y:S01]  /*3140*/  @!P0 LDG.E.U16 R217, desc[UR14][R120.64] ;  /* 0x0000000e78d98981 */ /* 0x000f62000c1e1500 */
[----:B------:R-:W-:Y:S02]  /*3150*/  ISETP.GE.AND P1, PT, R123, UR16, PT ;  /* 0x000000107b007c0c */ /* 0x000fe4000bf26270 */
[----:B------:R-:W-:Y:S02]  /*3160*/  LOP3.LUT R123, R72, 0x1c, RZ, 0xfc, !PT ;  /* 0x0000001c487b7812 */ /* 0x000fe400078efcff */
[----:B------:R-:W-:-:S02]  /*3170*/  ISETP.GE.AND P2, PT, R122, UR16, PT ;  /* 0x000000107a007c0c */ /* 0x000fc4000bf46270 */
[----:B------:R-:W-:Y:S01]  /*3180*/  ISETP.GE.AND P0, PT, R112, UR16, PT ;  /* 0x0000001070007c0c */ /* 0x000fe2000bf06270 */
[----:B-1----:R-:W-:Y:S01]  /*3190*/  IMAD.WIDE R118, R95, 0x2, R110 ;  /* 0x000000025f767825 */ /* 0x002fe200078e026e */
[----:B------:R-:W-:Y:S02]  /*31a0*/  PRMT R213, RZ, 0x7610, R213 ;  /* 0x00007610ffd57816 */ /* 0x000fe400000000d5 */
[----:B------:R-:W-:Y:S01]  /*31b0*/  PRMT R215, RZ, 0x7610, R215 ;  /* 0x00007610ffd77816 */ /* 0x000fe200000000d7 */
[----:B------:R-:W-:Y:S01]  /*31c0*/  IMAD.WIDE R116, R98, 0x2, R110 ;  /* 0x0000000262747825 */ /* 0x000fe200078e026e */
[----:B------:R-:W-:Y:S02]  /*31d0*/  PRMT R221, RZ, 0x7610, R221 ;  /* 0x00007610ffdd7816 */ /* 0x000fe400000000dd */
[----:B------:R-:W-:Y:S01]  /*31e0*/  ISETP.GE.AND P5, PT, R123, UR16, PT ;  /* 0x000000107b007c0c */ /* 0x000fe2000bfa6270 */
[----:B------:R-:W-:Y:S01]  /*31f0*/  IMAD.WIDE R114, R94, 0x2, R110 ;  /* 0x000000025e727825 */ /* 0x000fe200078e026e */
[----:B------:R-:W-:Y:S01]  /*3200*/  LOP3.LUT R123, R72, 0x20, RZ, 0xfc, !PT ;  /* 0x00000020487b7812 */ /* 0x000fe200078efcff */
[----:B------:R0:W5:Y:S01]  /*3210*/  @!P6 LDG.E.U16 R213, desc[UR14][R118.64] ;  /* 0x0000000e76d5e981 */ /* 0x000162000c1e1500 */
[----:B------:R-:W-:Y:S01]  /*3220*/  PRMT R219, RZ, 0x7610, R219 ;  /* 0x00007610ffdb7816 */ /* 0x000fe200000000db */
[----:B------:R-:W-:Y:S01]  /*3230*/  IMAD.WIDE R112, R96, 0x2, R110 ;  /* 0x0000000260707825 */ /* 0x000fe200078e026e */
[----:B------:R-:W-:Y:S01]  /*3240*/  PRMT R225, RZ, 0x7610, R225 ;  /* 0x00007610ffe17816 */ /* 0x000fe200000000e1 */
[----:B------:R-:W5:Y:S01]  /*3250*/  @!P3 LDG.E.U16 R215, desc[UR14][R116.64] ;  /* 0x0000000e74d7b981 */ /* 0x000f62000c1e1500 */
[----:B------:R-:W-:-:S02]  /*3260*/  PRMT R229, RZ, 0x7610, R229 ;  /* 0x00007610ffe57816 */ /* 0x000fc400000000e5 */
[----:B------:R-:W-:Y:S01]  /*3270*/  ISETP.GE.AND P3, PT, R123, UR16, PT ;  /* 0x000000107b007c0c */ /* 0x000fe2000bf66270 */
[----:B------:R1:W5:Y:S01]  /*3280*/  @!P4 LDG.E.U16 R221, desc[UR14][R114.64] ;  /* 0x0000000e72ddc981 */ /* 0x000362000c1e1500 */
[--C-:B0-----:R-:W-:Y:S01]  /*3290*/  IMAD.WIDE R118, R92, 0x2, R110.reuse ;  /* 0x000000025c767825 */ /* 0x101fe200078e026e */
[----:B------:R-:W-:Y:S02]  /*32a0*/  LOP3.LUT R122, R72, 0x24, RZ, 0xfc, !PT ;  /* 0x00000024487a7812 */ /* 0x000fe400078efcff */
[----:B------:R0:W5:Y:S01]  /*32b0*/  @!P1 LDG.E.U16 R219, desc[UR14][R112.64] ;  /* 0x0000000e70db9981 */ /* 0x000162000c1e1500 */
[----:B-1----:R-:W-:-:S03]  /*32c0*/  IMAD.WIDE R114, R90, 0x2, R110 ;  /* 0x000000025a727825 */ /* 0x002fc600078e026e */
[----:B------:R1:W5:Y:S01]  /*32d0*/  @!P2 LDG.E.U16 R225, desc[UR14][R118.64] ;  /* 0x0000000e76e1a981 */ /* 0x000362000c1e1500 */
[----:B------:R-:W-:Y:S02]  /*32e0*/  ISETP.GE.AND P1, PT, R122, UR16, PT ;  /* 0x000000107a007c0c */ /* 0x000fe4000bf26270 */
[----:B------:R-:W-:Y:S01]  /*32f0*/  ISETP.GE.AND P2, PT, R74, UR16, PT ;  /* 0x000000104a007c0c */ /* 0x000fe2000bf46270 */
[----:B------:R-:W5:Y:S01]  /*3300*/  @!P0 LDG.E.U16 R229, desc[UR14][R114.64] ;  /* 0x0000000e72e58981 */ /* 0x000f62000c1e1500 */
[----:B------:R-:W-:Y:S02]  /*3310*/  ISETP.GE.AND P4, PT, R75, UR16, PT ;  /* 0x000000104b007c0c */ /* 0x000fe4000bf86270 */
[----:B------:R-:W-:Y:S01]  /*3320*/  ISETP.GE.AND P0, PT, R76, UR16, PT ;  /* 0x000000104c007c0c */ /* 0x000fe2000bf06270 */
[----:B------:R-:W-:Y:S01]  /*3330*/  IMAD.WIDE R116, R93, 0x2, R110 ;  /* 0x000000025d747825 */ /* 0x000fe200078e026e */
[----:B------:R-:W-:Y:S02]  /*3340*/  PRMT R223, RZ, 0x7610, R223 ;  /* 0x00007610ffdf7816 */ /* 0x000fe400000000df */
[----:B------:R-:W-:Y:S01]  /*3350*/  PRMT R227, RZ, 0x7610, R227 ;  /* 0x00007610ffe37816 */ /* 0x000fe200000000e3 */
[----:B0-----:R-:W-:Y:S01]  /*3360*/  IMAD.WIDE R112, R91, 0x2, R110 ;  /* 0x000000025b707825 */ /* 0x001fe200078e026e */
[----:B------:R-:W-:-:S02]  /*3370*/  PRMT R231, RZ, 0x7610, R231 ;  /* 0x00007610ffe77816 */ /* 0x000fc400000000e7 */
[----:B------:R0:W5:Y:S01]  /*3380*/  @!P5 LDG.E.U16 R223, desc[UR14][R116.64] ;  /* 0x0000000e74dfd981 */ /* 0x000162000c1e1500 */
[----:B------:R-:W-:Y:S01]  /*3390*/  PRMT R233, RZ, 0x7610, R233 ;  /* 0x00007610ffe97816 */ /* 0x000fe200000000e9 */
[----:B-1----:R-:W-:Y:S01]  /*33a0*/  IMAD.WIDE R118, R197, 0x2, R110 ;  /* 0x00000002c5767825 */ /* 0x002fe200078e026e */
[----:B------:R-:W-:Y:S01]  /*33b0*/  PRMT R235, RZ, 0x7610, R235 ;  /* 0x00007610ffeb7816 */ /* 0x000fe200000000eb */
[----:B------:R1:W5:Y:S01]  /*33c0*/  @!P3 LDG.E.U16 R227, desc[UR14][R112.64] ;  /* 0x0000000e70e3b981 */ /* 0x000362000c1e1500 */
[----:B------:R-:W-:Y:S01]  /*33d0*/  PRMT R237, RZ, 0x7610, R237 ;  /* 0x00007610ffed7816 */ /* 0x000fe200000000ed */
[----:B------:R-:W-:-:S04]  /*33e0*/  IMAD.WIDE R120, R195, 0x2, R110 ;  /* 0x00000002c3787825 */ /* 0x000fc800078e026e */
[--C-:B0-----:R-:W-:Y:S01]  /*33f0*/  IMAD.WIDE R116, R89, 0x2, R110.reuse ;  /* 0x0000000259747825 */ /* 0x101fe200078e026e */
[----:B------:R-:W5:Y:S03]  /*3400*/  @!P2 LDG.E.U16 R233, desc[UR14][R118.64] ;  /* 0x0000000e76e9a981 */ /* 0x000f66000c1e1500 */
[----:B-1----:R-:W-:Y:S01]  /*3410*/  IMAD.WIDE R112, R193, 0x2, R110 ;  /* 0x00000002c1707825 */ /* 0x002fe200078e026e */
[----:B------:R0:W5:Y:S01]  /*3420*/  @!P1 LDG.E.U16 R231, desc[UR14][R116.64] ;  /* 0x0000000e74e79981 */ /* 0x000162000c1e1500 */
[----:B------:R-:W-:Y:S02]  /*3430*/  ISETP.GE.AND P1, PT, R77, UR16, PT ;  /* 0x000000104d007c0c */ /* 0x000fe4000bf26270 */
[----:B------:R-:W-:Y:S01]  /*3440*/  ISETP.GE.AND P2, PT, R78, UR16, PT ;  /* 0x000000104e007c0c */ /* 0x000fe2000bf46270 */
[----:B------:R1:W5:Y:S01]  /*3450*/  @!P4 LDG.E.U16 R235, desc[UR14][R120.64] ;  /* 0x0000000e78ebc981 */ /* 0x000362000c1e1500 */
[----:B------:R-:W-:-:S02]  /*3460*/  ISETP.GE.AND P3, PT, R79, UR16, PT ;  /* 0x000000104f007c0c */ /* 0x000fc4000bf66270 */
[----:B------:R-:W-:Y:S01]  /*3470*/  ISETP.GE.AND P4, PT, R80, UR16, PT ;  /* 0x0000001050007c0c */ /* 0x000fe2000bf86270 */
[----:B------:R1:W5:Y:S01]  /*3480*/  @!P0 LDG.E.U16 R237, desc[UR14][R112.64] ;  /* 0x0000000e70ed8981 */ /* 0x000362000c1e1500 */
[----:B------:R-:W-:Y:S01]  /*3490*/  ISETP.GE.AND P0, PT, R81, UR16, PT ;  /* 0x0000001051007c0c */ /* 0x000fe2000bf06270 */
[----:B------:R-:W-:Y:S01]  /*34a0*/  IMAD.WIDE R114, R191, 0x2, R110 ;  /* 0x00000002bf727825 */ /* 0x000fe200078e026e */
[----:B------:R-:W-:Y:S02]  /*34b0*/  PRMT R239, RZ, 0x7610, R239 ;  /* 0x00007610ffef7816 */ /* 0x000fe400000000ef */
[----:B------:R-:W-:Y:S01]  /*34c0*/  PRMT R241, RZ, 0x7610, R241 ;  /* 0x00007610fff17816 */ /* 0x000fe200000000f1 */
[----:B0-----:R-:W-:Y:S01]  /*34d0*/  IMAD.WIDE R116, R189, 0x2, R110 ;  /* 0x00000002bd747825 */ /* 0x001fe200078e026e */
[----:B------:R-:W-:Y:S02]  /*34e0*/  PRMT R243, RZ, 0x7610, R243 ;  /* 0x00007610fff37816 */ /* 0x000fe400000000f3 */
[----:B------:R-:W-:Y:S01]  /*34f0*/  PRMT R245, RZ, 0x7610, R245 ;  /* 0x00007610fff57816 */ /* 0x000fe200000000f5 */
[----:B------:R-:W-:Y:S01]  /*3500*/  IMAD.WIDE R118, R187, 0x2, R110 ;  /* 0x00000002bb767825 */ /* 0x000fe200078e026e */
[----:B------:R-:W-:Y:S01]  /*3510*/  PRMT R247, RZ, 0x7610, R247 ;  /* 0x00007610fff77816 */ /* 0x000fe200000000f7 */
[----:B------:R0:W5:Y:S02]  /*3520*/  @!P1 LDG.E.U16 R239, desc[UR14][R114.64] ;  /* 0x0000000e72ef9981 */ /* 0x000164000c1e1500 */
[----:B-1----:R-:W-:-:S04]  /*3530*/  IMAD.WIDE R120, R185, 0x2, R110 ;  /* 0x00000002b9787825 */ /* 0x002fc800078e026e */
[----:B------:R-:W-:Y:S01]  /*3540*/  IMAD.WIDE R112, R183, 0x2, R110 ;  /* 0x00000002b7707825 */ /* 0x000fe200078e026e */
[----:B------:R1:W5:Y:S01]  /*3550*/  @!P2 LDG.E.U16 R241, desc[UR14][R116.64] ;  /* 0x0000000e74f1a981 */ /* 0x000362000c1e1500 */
[----:B------:R-:W-:Y:S02]  /*3560*/  ISETP.GE.AND P1, PT, R82, UR16, PT ;  /* 0x0000001052007c0c */ /* 0x000fe4000bf26270 */
[----:B------:R-:W-:Y:S01]  /*3570*/  ISETP.GE.AND P2, PT, R83, UR16, PT ;  /* 0x0000001053007c0c */ /* 0x000fe2000bf46270 */
[----:B------:R-:W5:Y:S01]  /*3580*/  @!P3 LDG.E.U16 R243, desc[UR14][R118.64] ;  /* 0x0000000e76f3b981 */ /* 0x000f62000c1e1500 */
[----:B------:R-:W-:-:S03]  /*3590*/  ISETP.GE.AND P3, PT, R84, UR16, PT ;  /* 0x0000001054007c0c */ /* 0x000fc6000bf66270 */
[----:B------:R-:W5:Y:S01]  /*35a0*/  @!P4 LDG.E.U16 R245, desc[UR14][R120.64] ;  /* 0x0000000e78f5c981 */ /* 0x000f62000c1e1500 */
[----:B------:R-:W-:-:S03]  /*35b0*/  ISETP.GE.AND P4, PT, R85, UR16, PT ;  /* 0x0000001055007c0c */ /* 0x000fc6000bf86270 */
[----:B------:R1:W5:Y:S01]  /*35c0*/  @!P0 LDG.E.U16 R247, desc[UR14][R112.64] ;  /* 0x0000000e70f78981 */ /* 0x000362000c1e1500 */
[----:B------:R-:W-:Y:S01]  /*35d0*/  ISETP.GE.AND P0, PT, R86, UR16, PT ;  /* 0x0000001056007c0c */ /* 0x000fe2000bf06270 */
[----:B0-----:R-:W-:Y:S01]  /*35e0*/  IMAD.WIDE R114, R181, 0x2, R110 ;  /* 0x00000002b5727825 */ /* 0x001fe200078e026e */
[----:B------:R-:W-:Y:S02]  /*35f0*/  PRMT R249, RZ, 0x7610, R249 ;  /* 0x00007610fff97816 */ /* 0x000fe400000000f9 */
[----:B------:R-:W-:Y:S01]  /*3600*/  PRMT R251, RZ, 0x7610, R251 ;  /* 0x00007610fffb7816 */ /* 0x000fe200000000fb */
[----:B-1----:R-:W-:Y:S01]  /*3610*/  IMAD.WIDE R116, R179, 0x2, R110 ;  /* 0x00000002b3747825 */ /* 0x002fe200078e026e */
[----:B------:R-:W-:Y:S02]  /*3620*/  PRMT R182, RZ, 0x7610, R182 ;  /* 0x00007610ffb67816 */ /* 0x000fe400000000b6 */
[----:B------:R-:W-:Y:S01]  /*3630*/  PRMT R184, RZ, 0x7610, R184 ;  /* 0x00007610ffb87816 */ /* 0x000fe200000000b8 */
[--C-:B------:R-:W-:Y:S01]  /*3640*/  IMAD.MOV.U32 R112, RZ, RZ, R186.reuse ;  /* 0x000000ffff707224 */ /* 0x100fe200078e00ba */
[----:B------:R-:W-:Y:S01]  /*3650*/  PRMT R186, RZ, 0x7610, R186 ;  /* 0x00007610ffba7816 */ /* 0x000fe200000000ba */
[--C-:B------:R-:W-:Y:S01]  /*3660*/  IMAD.WIDE R120, R177, 0x2, R110.reuse ;  /* 0x00000002b1787825 */ /* 0x100fe200078e026e */
[----:B------:R0:W5:Y:S03]  /*3670*/  @!P1 LDG.E.U16 R249, desc[UR14][R114.64] ;  /* 0x0000000e72f99981 */ /* 0x000166000c1e1500 */
[--C-:B------:R-:W-:Y:S01]  /*3680*/  IMAD.WIDE R122, R175, 0x2, R110.reuse ;  /* 0x00000002af7a7825 */ /* 0x100fe200078e026e */
[----:B------:R1:W5:Y:S03]  /*3690*/  @!P2 LDG.E.U16 R251, desc[UR14][R116.64] ;  /* 0x0000000e74fba981 */ /* 0x000366000c1e1500 */
[----:B------:R-:W-:Y:S01]  /*36a0*/  IMAD.WIDE R118, R109, 0x2, R110 ;  /* 0x000000026d767825 */ /* 0x000fe200078e026e */
[----:B------:R-:W5:Y:S04]  /*36b0*/  @!P3 LDG.E.U16 R182, desc[UR14][R120.64] ;  /* 0x0000000e78b6b981 */ /* 0x000f68000c1e1500 */
[----:B------:R1:W5:Y:S04]  /*36c0*/  @!P4 LDG.E.U16 R184, desc[UR14][R122.64] ;  /* 0x0000000e7ab8c981 */ /* 0x000368000c1e1500 */
[----:B------:R1:W5:Y:S01]  /*36d0*/  @!P0 LDG.E.U16 R186, desc[UR14][R118.64] ;  /* 0x0000000e76ba8981 */ /* 0x000362000c1e1500 */
[----:B------:R-:W-:Y:S01]  /*36e0*/  BAR.SYNC.DEFER_BLOCKING 0x0 ;  /* 0x0000000000007b1d */ /* 0x000fe20000010000 */
[----:B------:R-:W-:Y:S01]  /*36f0*/  ISETP.GE.AND P1, PT, R71, UR16, PT ;  /* 0x0000001047007c0c */ /* 0x000fe2000bf26270 */
[----:B0-----:R-:W-:-:S02]  /*3700*/  IMAD.MOV.U32 R114, RZ, RZ, R192 ;  /* 0x000000ffff727224 */ /* 0x001fc400078e00c0 */
[--C-:B------:R-:W-:Y:S01]  /*3710*/  IMAD.MOV.U32 R115, RZ, RZ, R190.reuse ;  /* 0x000000ffff737224 */ /* 0x100fe200078e00be */
[----:B------:R-:W-:Y:S01]  /*3720*/  PRMT R190, RZ, 0x7610, R190 ;  /* 0x00007610ffbe7816 */ /* 0x000fe200000000be */
[----:B-1----:R-:W-:Y:S02]  /*3730*/  IMAD.MOV.U32 R116, RZ, RZ, R124 ;  /* 0x000000ffff747224 */ /* 0x002fe400078e007c */
[--C-:B------:R-:W-:Y:S01]  /*3740*/  IMAD.MOV.U32 R117, RZ, RZ, R188.reuse ;  /* 0x000000ffff757224 */ /* 0x100fe200078e00bc */
[----:B------:R-:W-:Y:S01]  /*3750*/  PRMT R188, RZ, 0x7610, R188 ;  /* 0x00007610ffbc7816 */ /* 0x000fe200000000bc */
[----:B------:R-:W-:-:S04]  /*3760*/  IMAD.WIDE R122, R87, 0x2, R114 ;  /* 0x00000002577a7825 */ /* 0x000fc800078e0272 */
[----:B------:R-:W-:Y:S01]  /*3770*/  IMAD.WIDE R120, R87, 0x2, R116 ;  /* 0x0000000257787825 */ /* 0x000fe200078e0274 */
[----:B------:R-:W-:-:S03]  /*3780*/  PRMT R196, RZ, 0x7610, R196 ;  /* 0x00007610ffc47816 */ /* 0x000fc600000000c4 */
[----:B------:R-:W-:Y:S01]  /*3790*/  IMAD.MOV.U32 R119, RZ, RZ, R129 ;  /* 0x000000ffff777224 */ /* 0x000fe200078e0081 */
[----:B------:R0:W5:Y:S01]  /*37a0*/  @!P1 LDG.E.U16 R190, desc[UR14][R122.64] ;  /* 0x0000000e7abe9981 */ /* 0x000162000c1e1500 */
[----:B------:R-:W-:-:S03]  /*37b0*/  IMAD.MOV.U32 R113, RZ, RZ, R125 ;  /* 0x000000ffff717224 */ /* 0x000fc600078e007d */
[----:B------:R1:W5:Y:S01]  /*37c0*/  @!P1 LDG.E.U16 R188, desc[UR14][R120.64] ;  /* 0x0000000e78bc9981 */ /* 0x000362000c1e1500 */
[----:B------:R-:W-:Y:S02]  /*37d0*/  IMAD.MOV.U32 R118, RZ, RZ, R130 ;  /* 0x000000ffff767224 */ /* 0x000fe400078e0082 */
[----:B0-----:R-:W-:Y:S02]  /*37e0*/  IMAD.MOV.U32 R122, RZ, RZ, R128 ;  /* 0x000000ffff7a7224 */ /* 0x001fe400078e0080 */
[----:B------:R-:W-:Y:S02]  /*37f0*/  IMAD.MOV.U32 R123, RZ, RZ, R131 ;  /* 0x000000ffff7b7224 */ /* 0x000fe400078e0083 */
[----:B-1----:R-:W-:Y:S02]  /*3800*/  IMAD.MOV.U32 R120, RZ, RZ, R136 ;  /* 0x000000ffff787224 */ /* 0x002fe400078e0088 */
[----:B------:R-:W-:Y:S01]  /*3810*/  IMAD.MOV.U32 R121, RZ, RZ, R137 ;  /* 0x000000ffff797224 */ /* 0x000fe200078e0089 */
[----:B------:R-:W-:Y:S01]  /*3820*/  PRMT R198, RZ, 0x7610, R198 ;  /* 0x00007610ffc67816 */ /* 0x000fe200000000c6 */
[----:B------:R-:W-:Y:S01]  /*3830*/  IMAD.WIDE R128, R87, 0x2, R122 ;  /* 0x0000000257807825 */ /* 0x000fe200078e027a */
[----:B------:R-:W-:-:S03]  /*3840*/  PRMT R192, RZ, 0x7610, R192 ;  /* 0x00007610ffc07816 */ /* 0x000fc600000000c0 */
[C---:B------:R-:W-:Y:S01]  /*3850*/  IMAD.WIDE R130, R87.reuse, 0x2, R120 ;  /* 0x0000000257827825 */ /* 0x040fe200078e0278 */
[----:B------:R0:W5:Y:S03]  /*3860*/  @!P1 LDG.E.U16 R196, desc[UR14][R128.64] ;  /* 0x0000000e80c49981 */ /* 0x000166000c1e1500 */
[----:B------:R-:W-:Y:S01]  /*3870*/  IMAD.WIDE R124, R87, 0x2, R112 ;  /* 0x00000002577c7825 */ /* 0x000fe200078e0270 */
[----:B------:R1:W5:Y:S01]  /*3880*/  @!P1 LDG.E.U16 R198, desc[UR14][R130.64] ;  /* 0x0000000e82c69981 */ /* 0x000362000c1e1500 */
[----:B------:R-:W-:-:S03]  /*3890*/  PRMT R204, RZ, 0x7610, R204 ;  /* 0x00007610ffcc7816 */ /* 0x000fc600000000cc */
[----:B------:R1:W5:Y:S01]  /*38a0*/  @!P1 LDG.E.U16 R192, desc[UR14][R124.64] ;  /* 0x0000000e7cc09981 */ /* 0x000362000c1e1500 */
[----:B0-----:R-:W-:Y:S02]  /*38b0*/  IMAD.MOV.U32 R128, RZ, RZ, R134 ;  /* 0x000000ffff807224 */ /* 0x001fe400078e0086 */
[----:B------:R-:W-:Y:S02]  /*38c0*/  IMAD.MOV.U32 R129, RZ, RZ, R135 ;  /* 0x000000ffff817224 */ /* 0x000fe400078e0087 */
[----:B-1----:R-:W-:Y:S02]  /*38d0*/  IMAD.MOV.U32 R130, RZ, RZ, R132 ;  /* 0x000000ffff827224 */ /* 0x002fe400078e0084 */
[----:B------:R-:W-:Y:S01]  /*38e0*/  IMAD.MOV.U32 R131, RZ, RZ, R133 ;  /* 0x000000ffff837224 */ /* 0x000fe200078e0085 */
[----:B------:R-:W-:Y:S01]  /*38f0*/  PRMT R202, RZ, 0x7610, R202 ;  /* 0x00007610ffca7816 */ /* 0x000fe200000000ca */
[----:B------:R-:W-:Y:S02]  /*3900*/  IMAD.MOV.U32 R124, RZ, RZ, R126 ;  /* 0x000000ffff7c7224 */ /* 0x000fe400078e007e */
[----:B------:R-:W-:-:S02]  /*3910*/  IMAD.MOV.U32 R125, RZ, RZ, R127 ;  /* 0x000000ffff7d7224 */ /* 0x000fc400078e007f */
[C---:B------:R-:W-:Y:S01]  /*3920*/  IMAD.WIDE R134, R87.reuse, 0x2, R128 ;  /* 0x0000000257867825 */ /* 0x040fe200078e0280 */
[----:B------:R-:W-:Y:S02]  /*3930*/  PRMT R194, RZ, 0x7610, R194 ;  /* 0x00007610ffc27816 */ /* 0x000fe400000000c2 */
[----:B------:R-:W-:Y:S01]  /*3940*/  PRMT R200, RZ, 0x7610, R200 ;  /* 0x00007610ffc87816 */ /* 0x000fe200000000c8 */
[C---:B------:R-:W-:Y:S01]  /*3950*/  IMAD.WIDE R132, R87.reuse, 0x2, R130 ;  /* 0x0000000257847825 */ /* 0x040fe200078e0282 */
[----:B------:R0:W5:Y:S03]  /*3960*/  @!P1 LDG.E.U16 R204, desc[UR14][R134.64] ;  /* 0x0000000e86cc9981 */ /* 0x000166000c1e1500 */
[C---:B------:R-:W-:Y:S01]  /*3970*/  IMAD.WIDE R126, R87.reuse, 0x2, R124 ;  /* 0x00000002577e7825 */ /* 0x040fe200078e027c */
[----:B------:R1:W5:Y:S03]  /*3980*/  @!P1 LDG.E.U16 R202, desc[UR14][R132.64] ;  /* 0x0000000e84ca9981 */ /* 0x000366000c1e1500 */
[----:B------:R-:W-:Y:S01]  /*3990*/  IMAD.WIDE R136, R87, 0x2, R118 ;  /* 0x0000000257887825 */ /* 0x000fe200078e0276 */
[----:B------:R1:W5:Y:S03]  /*39a0*/  @!P1 LDG.E.U16 R194, desc[UR14][R126.64] ;  /* 0x0000000e7ec29981 */ /* 0x000366000c1e1500 */
[----:B0-----:R-:W-:Y:S01]  /*39b0*/  IMAD.MOV.U32 R134, RZ, RZ, R142 ;  /* 0x000000ffff867224 */ /* 0x001fe200078e008e */
[----:B------:R0:W5:Y:S01]  /*39c0*/  @!P1 LDG.E.U16 R200, desc[UR14][R136.64] ;  /* 0x0000000e88c89981 */ /* 0x000162000c1e1500 */
[----:B------:R-:W-:-:S02]  /*39d0*/  IMAD.MOV.U32 R135, RZ, RZ, R143 ;  /* 0x000000ffff877224 */ /* 0x000fc400078e008f */
[--C-:B-1----:R-:W-:Y:S01]  /*39e0*/  IMAD.MOV.U32 R133, RZ, RZ, R208.reuse ;  /* 0x000000ffff857224 */ /* 0x102fe200078e00d0 */
[----:B------:R-:W-:Y:S01]  /*39f0*/  PRMT R208, RZ, 0x7610, R208 ;  /* 0x00007610ffd07816 */ /* 0x000fe200000000d0 */
[----:B------:R-:W-:Y:S02]  /*3a00*/  IMAD.MOV.U32 R126, RZ, RZ, R138 ;  /* 0x000000ffff7e7224 */ /* 0x000fe400078e008a */
[----:B------:R-:W-:Y:S02]  /*3a10*/  IMAD.MOV.U32 R127, RZ, RZ, R139 ;  /* 0x000000ffff7f7224 */ /* 0x000fe400078e008b */
[----:B0-----:R-:W-:Y:S01]  /*3a20*/  IMAD.WIDE R136, R87, 0x2, R134 ;  /* 0x0000000257887825 */ /* 0x001fe200078e0286 */
[----:B------:R-:W-:-:S03]  /*3a30*/  PRMT R206, RZ, 0x7610, R206 ;  /* 0x00007610ffce7816 */ /* 0x000fc600000000ce */
[C---:B------:R-:W-:Y:S01]  /*3a40*/  IMAD.WIDE R138, R87.reuse, 0x2, R126 ;  /* 0x00000002578a7825 */ /* 0x040fe200078e027e */
[----:B------:R0:W5:Y:S04]  /*3a50*/  @!P1 LDG.E.U16 R208, desc[UR14][R136.64] ;  /* 0x0000000e88d09981 */ /* 0x000168000c1e1500 */
[----:B------:R1:W5:Y:S01]  /*3a60*/  @!P1 LDG.E.U16 R206, desc[UR14][R138.64] ;  /* 0x0000000e8ace9981 */ /* 0x000362000c1e1500 */
[----:B0-----:R-:W-:Y:S02]  /*3a70*/  IMAD.MOV.U32 R136, RZ, RZ, R214 ;  /* 0x000000ffff887224 */ /* 0x001fe400078e00d6 */
[--C-:B------:R-:W-:Y:S01]  /*3a80*/  IMAD.MOV.U32 R137, RZ, RZ, R212.reuse ;  /* 0x000000ffff897224 */ /* 0x100fe200078e00d4 */
[----:B------:R-:W-:Y:S01]  /*3a90*/  PRMT R212, RZ, 0x7610, R212 ;  /* 0x00007610ffd47816 */ /* 0x000fe200000000d4 */
[----:B-1----:R-:W-:Y:S01]  /*3aa0*/  IMAD.WIDE R138, R87, 0x2, R136 ;  /* 0x00000002578a7825 */ /* 0x002fe200078e0288 */
[----:B------:R-:W-:-:S04]  /*3ab0*/  PRMT R214, RZ, 0x7610, R214 ;  /* 0x00007610ffd67816 */ /* 0x000fc800000000d6 */
[----:B------:R0:W5:Y:S01]  /*3ac0*/  @!P1 LDG.E.U16 R212, desc[UR14][R138.64] ;  /* 0x0000000e8ad49981 */ /* 0x000162000c1e1500 */
[--C-:B------:R-:W-:Y:S01]  /*3ad0*/  IMAD.MOV.U32 R132, RZ, RZ, R210.reuse ;  /* 0x000000ffff847224 */ /* 0x100fe200078e00d2 */
[----:B------:R-:W-:Y:S01]  /*3ae0*/  PRMT R210, RZ, 0x7610, R210 ;  /* 0x00007610ffd27816 */ /* 0x000fe200000000d2 */
[----:B0-----:R-:W-:Y:S02]  /*3af0*/  IMAD.MOV.U32 R138, RZ, RZ, R140 ;  /* 0x000000ffff8a7224 */ /* 0x001fe400078e008c */
[----:B------:R-:W-:Y:S02]  /*3b00*/  IMAD.MOV.U32 R139, RZ, RZ, R141 ;  /* 0x000000ffff8b7224 */ /* 0x000fe400078e008d */
[----:B------:R-:W-:-:S04]  /*3b10*/  IMAD.WIDE R140, R87, 0x2, R138 ;  /* 0x00000002578c7825 */ /* 0x000fc800078e028a */
[C---:B------:R-:W-:Y:S01]  /*3b20*/  IMAD.WIDE R142, R87.reuse, 0x2, R132 ;  /* 0x00000002578e7825 */ /* 0x040fe200078e0284 */
[----:B------:R0:W5:Y:S04]  /*3b30*/  @!P1 LDG.E.U16 R214, desc[UR14][R140.64] ;  /* 0x0000000e8cd69981 */ /* 0x000168000c1e1500 */
[----:B------:R1:W5:Y:S01]  /*3b40*/  @!P1 LDG.E.U16 R210, desc[UR14][R142.64] ;  /* 0x0000000e8ed29981 */ /* 0x000362000c1e1500 */
[----:B0-----:R-:W-:Y:S02]  /*3b50*/  IMAD.MOV.U32 R140, RZ, RZ, R216 ;  /* 0x000000ffff8c7224 */ /* 0x001fe400078e00d8 */
[----:B------:R-:W-:Y:S01]  /*3b60*/  IMAD.MOV.U32 R141, RZ, RZ, R218 ;  /* 0x000000ffff8d7224 */ /* 0x000fe200078e00da */
[----:B------:R-:W-:Y:S01]  /*3b70*/  PRMT R216, RZ, 0x7610, R216 ;  /* 0x00007610ffd87816 */ /* 0x000fe200000000d8 */
[----:B-1----:R-:W-:Y:S01]  /*3b80*/  IMAD.WIDE R142, R87, 0x2, R140 ;  /* 0x00000002578e7825 */ /* 0x002fe200078e028c */
[----:B------:R-:W-:-:S04]  /*3b90*/  PRMT R218, RZ, 0x7610, R218 ;  /* 0x00007610ffda7816 */ /* 0x000fc800000000da */
[----:B------:R0:W5:Y:S02]  /*3ba0*/  @!P1 LDG.E.U16 R216, desc[UR14][R142.64] ;  /* 0x0000000e8ed89981 */ /* 0x000164000c1e1500 */
[----:B0-----:R-:W-:Y:S02]  /*3bb0*/  IMAD.MOV.U32 R142, RZ, RZ, R144 ;  /* 0x000000ffff8e7224 */ /* 0x001fe400078e0090 */
[----:B------:R-:W-:Y:S02]  /*3bc0*/  IMAD.MOV.U32 R143, RZ, RZ, R145 ;  /* 0x000000ffff8f7224 */ /* 0x000fe400078e0091 */
[----:B------:R-:W-:Y:S01]  /*3bd0*/  IMAD.WIDE R144, R87, 0x2, R142 ;  /* 0x0000000257907825 */ /* 0x000fe200078e028e */
        /* <DEDUP_REMOVED lines=70> */
[----:B--2---:R0:W-:Y:S04]  /*4040*/  STS.U16 [R0+UR12], R248 ;  /* 0x000000f800007988 */ /* 0x0041e8000800040c */
[----:B------:R1:W2:Y:S01]  /*4050*/  @!P1 LDG.E.U16 R250, desc[UR14][R172.64] ;  /* 0x0000000eacfa9981 */ /* 0x0002a2000c1e1500 */
[----:B0-----:R-:W-:Y:S01]  /*4060*/  PRMT R248, RZ, 0x7610, R248 ;  /* 0x00007610fff87816 */ /* 0x001fe200000000f8 */
[----:B-1----:R-:W-:-:S02]  /*4070*/  IMAD.MOV.U32 R172, RZ, RZ, R2 ;  /* 0x000000ffffac7224 */ /* 0x002fc400078e0002 */
[----:B------:R-:W-:Y:S02]  /*4080*/  IMAD.MOV.U32 R173, RZ, RZ, R3 ;  /* 0x000000ffffad7224 */ /* 0x000fe400078e0003 */
[----:B------:R-:W-:Y:S01]  /*4090*/  IMAD.WIDE R2, R87, 0x2, R172 ;  /* 0x0000000257027825 */ /* 0x000fe200078e02ac */
[----:B----4-:R0:W-:Y:S04]  /*40a0*/  STS.U16 [R0+UR12+0x400], R246 ;  /* 0x000400f600007988 */ /* 0x0101e8000800040c */
[----:B------:R1:W4:Y:S01]  /*40b0*/  @!P1 LDG.E.U16 R248, desc[UR14][R2.64] ;  /* 0x0000000e02f89981 */ /* 0x000322000c1e1500 */
[----:B0-----:R-:W-:Y:S01]  /*40c0*/  PRMT R246, RZ, 0x7610, R246 ;  /* 0x00007610fff67816 */ /* 0x001fe200000000f6 */
[----:B-1----:R-:W-:Y:S02]  /*40d0*/  IMAD.MOV.U32 R2, RZ, RZ, R4 ;  /* 0x000000ffff027224 */ /* 0x002fe400078e0004 */
[----:B------:R-:W-:-:S02]  /*40e0*/  IMAD.MOV.U32 R3, RZ, RZ, R5 ;  /* 0x000000ffff037224 */ /* 0x000fc400078e0005 */
[----:B------:R-:W-:-:S05]  /*40f0*/  IMAD.WIDE R4, R87, 0x2, R2 ;  /* 0x0000000257047825 */ /* 0x000fca00078e0202 */
[----:B------:R-:W4:Y:S04]  /*4100*/  @!P1 LDG.E.U16 R246, desc[UR14][R4.64] ;  /* 0x0000000e04f69981 */ /* 0x000f28000c1e1500 */
[----:B---3--:R-:W-:Y:S04]  /*4110*/  STS.U16 [R0+UR12+0x800], R207 ;  /* 0x000800cf00007988 */ /* 0x008fe8000800040c */
[----:B-----5:R-:W-:Y:S04]  /*4120*/  STS.U16 [R0+UR12+0xc00], R213 ;  /* 0x000c00d500007988 */ /* 0x020fe8000800040c */
[----:B------:R-:W-:Y:S04]  /*4130*/  STS.U16 [R0+UR12+0x1000], R227 ;  /* 0x001000e300007988 */ /* 0x000fe8000800040c */
        /* <DEDUP_REMOVED lines=33> */
[----:B------:R-:W-:Y:S01]  /*4350*/  STS.U16 [R0+UR12+0x3800], R236 ;  /* 0x003800ec00007988 */ /* 0x000fe2000800040c */
[----:B------:R-:W-:Y:S01]  /*4360*/  UMOV UR4, UR13 ;  /* 0x0000000d00047c82 */ /* 0x000fe20008000000 */
[----:B------:R-:W-:Y:S01]  /*4370*/  UMOV UR5, 0x40000040 ;  /* 0x4000004000057882 */ /* 0x000fe20000000000 */
[----:B------:R-:W-:Y:S01]  /*4380*/  UMOV UR7, 0x40000040 ;  /* 0x4000004000077882 */ /* 0x000fe20000000000 */
        /* <DEDUP_REMOVED lines=8> */
[----:B--2---:R-:W-:Y:S04]  /*4410*/  STS.U16 [R176+UR12+0x3d00], R250 ;  /* 0x003d00fab0007988 */ /* 0x004fe8000800040c */
[----:B------:R-:W-:Y:S04]  /*4420*/  STS.U16 [R178+UR12+0x2200], R192 ;  /* 0x002200c0b2007988 */ /* 0x000fe8000800040c */
[----:B------:R-:W-:Y:S04]  /*4430*/  STS.U16 [R178+UR12+0x2600], R200 ;  /* 0x002600c8b2007988 */ /* 0x000fe8000800040c */
[----:B------:R-:W-:Y:S04]  /*4440*/  STS.U16 [R178+UR12+0x2a00], R208 ;  /* 0x002a00d0b2007988 */ /* 0x000fe8000800040c */
[----:B------:R0:W-:Y:S04]  /*4450*/  STS.U16 [R178+UR12+0x2e00], R216 ;  /* 0x002e00d8b2007988 */ /* 0x0001e8000800040c */
[----:B------:R-:W-:Y:S04]  /*4460*/  STS.U16 [R178+UR12+0x3200], R224 ;  /* 0x003200e0b2007988 */ /* 0x000fe8000800040c */
[----:B------:R-:W-:Y:S04]  /*4470*/  STS.U16 [R178+UR12+0x3600], R232 ;  /* 0x003600e8b2007988 */ /* 0x000fe8000800040c */
[----:B------:R-:W-:Y:S04]  /*4480*/  STS.U16 [R178+UR12+0x3a00], R240 ;  /* 0x003a00f0b2007988 */ /* 0x000fe8000800040c */
[----:B----4-:R-:W-:Y:S04]  /*4490*/  STS.U16 [R178+UR12+0x3e00], R248 ;  /* 0x003e00f8b2007988 */ /* 0x010fe8000800040c */
[----:B------:R-:W-:Y:S04]  /*44a0*/  STS.U16 [R180+UR12+0x2300], R194 ;  /* 0x002300c2b4007988 */ /* 0x000fe8000800040c */
[----:B------:R-:W-:Y:S04]  /*44b0*/  STS.U16 [R180+UR12+0x2700], R202 ;  /* 0x002700cab4007988 */ /* 0x000fe8000800040c */
[----:B------:R1:W-:Y:S04]  /*44c0*/  STS.U16 [R180+UR12+0x2b00], R210 ;  /* 0x002b00d2b4007988 */ /* 0x0003e8000800040c */
[----:B------:R2:W-:Y:S04]  /*44d0*/  STS.U16 [R180+UR12+0x2f00], R218 ;  /* 0x002f00dab4007988 */ /* 0x0005e8000800040c */
[----:B------:R3:W-:Y:S04]  /*44e0*/  STS.U16 [R180+UR12+0x3300], R226 ;  /* 0x003300e2b4007988 */ /* 0x0007e8000800040c */
[----:B------:R3:W-:Y:S04]  /*44f0*/  STS.U16 [R180+UR12+0x3700], R234 ;  /* 0x003700eab4007988 */ /* 0x0007e8000800040c */
[----:B------:R3:W-:Y:S04]  /*4500*/  STS.U16 [R180+UR12+0x3b00], R242 ;  /* 0x003b00f2b4007988 */ /* 0x0007e8000800040c */
[----:B------:R3:W-:Y:S01]  /*4510*/  STS.U16 [R180+UR12+0x3f00], R246 ;  /* 0x003f00f6b4007988 */ /* 0x0007e2000800040c */
[----:B------:R4:W-:Y:S06]  /*4520*/  MEMBAR.ALL.CTA ;  /* 0x0000000000007992 */ /* 0x0009ec0000008000 */
[----:B----4-:R-:W4:Y:S02]  /*4530*/  FENCE.VIEW.ASYNC.S ;  /* 0x00000000000073c6 */ /* 0x010f240000000000 */
[----:B----4-:R-:W-:Y:S06]  /*4540*/  BAR.SYNC.DEFER_BLOCKING 0x0 ;  /* 0x0000000000007b1d */ /* 0x010fec0000010000 */
[----:B------:R-:W-:-:S06]  /*4550*/  WARPGROUP.ARRIVE ;  /* 0x00000000000079c5 */ /* 0x000fcc0000000000 */
[----:B------:R-:W-:Y:S04]  /*4560*/  HGMMA.64x64x16.F32.BF16 R24, gdesc[UR4].tnspA, R24 ;  /* 0x20e00000041879f0 */ /* 0x000fe80008701818 */
[----:B------:R-:W-:Y:S04]  /*4570*/  HGMMA.64x64x16.F32.BF16 R24, gdesc[UR8].tnspA, R24 ;  /* 0x20e00000081879f0 */ /* 0x000fe80008701818 */
[----:B------:R-:W-:Y:S01]  /*4580*/  HGMMA.64x64x16.F32.BF16 R24, gdesc[UR20].tnspA, R24 ;  /* 0x20e00000141879f0 */ /* 0x000fe20008701818 */
[----:B------:R-:W-:-:S04]  /*4590*/  IMAD.WIDE R4, R88, 0x2, R2 ;  /* 0x0000000258047825 */ /* 0x000fc800078e0202 */
[----:B------:R-:W-:-:S04]  /*45a0*/  IMAD.WIDE R2, R88, 0x2, R172 ;  /* 0x0000000258027825 */ /* 0x000fc800078e02ac */
[----:B------:R-:W-:-:S04]  /*45b0*/  IMAD.WIDE R172, R88, 0x2, R170 ;  /* 0x0000000258ac7825 */ /* 0x000fc800078e02aa */
[----:B------:R-:W-:-:S04]  /*45c0*/  IMAD.WIDE R170, R88, 0x2, R168 ;  /* 0x0000000258aa7825 */ /* 0x000fc800078e02a8 */
[----:B------:R-:W-:Y:S01]  /*45d0*/  IMAD.WIDE R168, R88, 0x2, R166 ;  /* 0x0000000258a87825 */ /* 0x000fe200078e02a6 */
[----:B------:R-:W-:Y:S03]  /*45e0*/  HGMMA.64x64x16.F32.BF16 R24, gdesc[UR24].tnspA, R24, gsb0 ;  /* 0x20e00000181879f0 */ /* 0x000fe60008001818 */
[----:B------:R-:W-:Y:S02]  /*45f0*/  VIADD R174, R174, 0xffffffff ;  /* 0xffffffffaeae7836 */ /* 0x000fe40000000000 */
[----:B------:R-:W-:-:S04]  /*4600*/  IMAD.WIDE R166, R88, 0x2, R164 ;  /* 0x0000000258a67825 */ /* 0x000fc800078e02a4 */
[----:B------:R-:W-:Y:S01]  /*4610*/  IMAD.WIDE R164, R88, 0x2, R162 ;  /* 0x0000000258a47825 */ /* 0x000fe200078e02a2 */
[----:B------:R-:W-:-:S03]  /*4620*/  ISETP.NE.U32.AND P0, PT, R174, RZ, PT ;  /* 0x000000ffae00720c */ /* 0x000fc60003f05070 */
[----:B------:R-:W-:-:S04]  /*4630*/  IMAD.WIDE R162, R88, 0x2, R160 ;  /* 0x0000000258a27825 */ /* 0x000fc800078e02a0 */
        /* <DEDUP_REMOVED lines=8> */
[----:B0-----:R-:W-:-:S04]  /*46c0*/  IMAD.WIDE R216, R88, 0x2, R140 ;  /* 0x0000000258d87825 */ /* 0x001fc800078e028c */
[----:B------:R-:W-:-:S04]  /*46d0*/  IMAD.WIDE R144, R88, 0x2, R142 ;  /* 0x0000000258907825 */ /* 0x000fc800078e028e */
[----:B------:R-:W-:-:S04]  /*46e0*/  IMAD.WIDE R140, R88, 0x2, R138 ;  /* 0x00000002588c7825 */ /* 0x000fc800078e028a */
[----:B------:R-:W-:-:S04]  /*46f0*/  IMAD.WIDE R142, R88, 0x2, R134 ;  /* 0x00000002588e7825 */ /* 0x000fc800078e0286 */
[----:B------:R-:W-:Y:S01]  /*4700*/  IMAD.WIDE R138, R88, 0x2, R126 ;  /* 0x00000002588a7825 */ /* 0x000fe200078e027e */
[----:B------:R-:W-:-:S03]  /*4710*/  UIADD3 UR16, UR16, -0x40, URZ ;  /* 0xffffffc010107890 */ /* 0x000fc6000fffe03f */
[----:B------:R-:W-:-:S04]  /*4720*/  IMAD.WIDE R134, R88, 0x2, R128 ;  /* 0x0000000258867825 */ /* 0x000fc800078e0280 */
[----:B------:R-:W-:-:S04]  /*4730*/  IMAD.WIDE R126, R88, 0x2, R124 ;  /* 0x00000002587e7825 */ /* 0x000fc800078e027c */
[----:B------:R-:W-:Y:S01]  /*4740*/  IMAD.WIDE R128, R88, 0x2, R118 ;  /* 0x0000000258807825 */ /* 0x000fe200078e0276 */
[----:B------:R-:W-:-:S03]  /*4750*/  WARPGROUP.DEPBAR.LE gsb0, 0x0 ;  /* 0x00008000000079c5 */ /* 0x000fc60000010000 */
[----:B------:R-:W-:-:S04]  /*4760*/  IMAD.WIDE R124, R88, 0x2, R112 ;  /* 0x00000002587c7825 */ /* 0x000fc800078e0270 */
[----:B------:R-:W-:-:S04]  /*4770*/  IMAD.WIDE R214, R88, 0x2, R136 ;  /* 0x0000000258d67825 */ /* 0x000fc800078e0288 */
[----:B-1----:R-:W-:-:S04]  /*4780*/  IMAD.WIDE R210, R88, 0x2, R132 ;  /* 0x0000000258d27825 */ /* 0x002fc800078e0284 */
[----:B------:R-:W-:-:S04]  /*4790*/  IMAD.WIDE R122, R88, 0x2, R122 ;  /* 0x00000002587a7825 */ /* 0x000fc800078e027a */
[----:B------:R-:W-:-:S04]  /*47a0*/  IMAD.WIDE R114, R88, 0x2, R114 ;  /* 0x0000000258727825 */ /* 0x000fc800078e0272 */
[----:B------:R-:W-:-:S04]  /*47b0*/  IMAD.WIDE R116, R88, 0x2, R116 ;  /* 0x0000000258747825 */ /* 0x000fc800078e0274 */
[----:B------:R-:W-:-:S04]  /*47c0*/  IMAD.WIDE R132, R88, 0x2, R130 ;  /* 0x0000000258847825 */ /* 0x000fc800078e0282 */
[----:B------:R-:W-:Y:S02]  /*47d0*/  IMAD.MOV.U32 R130, RZ, RZ, R128 ;  /* 0x000000ffff827224 */ /* 0x000fe400078e0080 */
[----:B------:R-:W-:Y:S02]  /*47e0*/  IMAD.MOV.U32 R186, RZ, RZ, R124 ;  /* 0x000000ffffba7224 */ /* 0x000fe400078e007c */
[----:B--2---:R-:W-:Y:S02]  /*47f0*/  IMAD.MOV.U32 R218, RZ, RZ, R217 ;  /* 0x000000ffffda7224 */ /* 0x004fe400078e00d9 */
[----:B------:R-:W-:Y:S02]  /*4800*/  IMAD.MOV.U32 R212, RZ, RZ, R215 ;  /* 0x000000ffffd47224 */ /* 0x000fe400078e00d7 */
[----:B------:R-:W-:Y:S02]  /*4810*/  IMAD.MOV.U32 R208, RZ, RZ, R211 ;  /* 0x000000ffffd07224 */ /* 0x000fe400078e00d3 */
[----:B------:R-:W-:-:S04]  /*4820*/  IMAD.WIDE R136, R88, 0x2, R120 ;  /* 0x0000000258887825 */ /* 0x000fc800078e0278 */
[----:B------:R-:W-:Y:S02]  /*4830*/  IMAD.MOV.U32 R128, RZ, RZ, R122 ;  /* 0x000000ffff807224 */ /* 0x000fe400078e007a */
[----:B------:R-:W-:Y:S02]  /*4840*/  IMAD.MOV.U32 R131, RZ, RZ, R123 ;  /* 0x000000ffff837224 */ /* 0x000fe400078e007b */
[----:B------:R-:W-:-:S04]  /*4850*/  IMAD.WIDE R110, R107, 0x2, R110 ;  /* 0x000000026b6e7825 */ /* 0x000fc800078e026e */
[----:B------:R-:W-:Y:S02]  /*4860*/  IMAD.MOV.U32 R192, RZ, RZ, R114 ;  /* 0x000000ffffc07224 */ /* 0x000fe400078e0072 */
[----:B------:R-:W-:Y:S02]  /*4870*/  IMAD.MOV.U32 R190, RZ, RZ, R115 ;  /* 0x000000ffffbe7224 */ /* 0x000fe400078e0073 */
[----:B------:R-:W-:Y:S02]  /*4880*/  IMAD.MOV.U32 R124, RZ, RZ, R116 ;  /* 0x000000ffff7c7224 */ /* 0x000fe400078e0074 */
[----:B------:R-:W-:Y:S01]  /*4890*/  IMAD.MOV.U32 R188, RZ, RZ, R117 ;  /* 0x000000ffffbc7224 */ /* 0x000fe200078e0075 */
[----:B---3--:R-:W-:Y:S06]  /*48a0*/  @P0 BRA `(.L_x_1) ;  /* 0xffffffe400400947 */ /* 0x008fec000383ffff */
[----:B------:R-:W-:Y:S02]  /*48b0*/  F2FP.BF16.F32.PACK_AB R51, R55, R51 ;  /* 0x000000333733723e */ /* 0x000fe400000010ff */
[----:B------:R-:W-:Y:S02]  /*48c0*/  F2FP.BF16.F32.PACK_AB R50, R54, R50 ;  /* 0x000000323632723e */ /* 0x000fe400000010ff */
[----:B------:R-:W-:Y:S02]  /*48d0*/  F2FP.BF16.F32.PACK_AB R49, R53, R49 ;  /* 0x000000313531723e */ /* 0x000fe400000010ff */
[----:B------:R-:W-:Y:S02]  /*48e0*/  F2FP.BF16.F32.PACK_AB R48, R52, R48 ;  /* 0x000000303430723e */ /* 0x000fe400000010ff */
[----:B------:R-:W-:Y:S02]  /*48f0*/  F2FP.BF16.F32.PACK_AB R43, R47, R43 ;  /* 0x0000002b2f2b723e */ /* 0x000fe400000010ff */
[----:B------:R-:W-:-:S02]  /*4900*/  F2FP.BF16.F32.PACK_AB R42, R46, R42 ;  /* 0x0000002a2e2a723e */ /* 0x000fc400000010ff */
        /* <DEDUP_REMOVED lines=9> */
[----:B------:R-:W-:-:S07]  /*49a0*/  F2FP.BF16.F32.PACK_AB R24, R28, R24 ;  /* 0x000000181c18723e */ /* 0x000fce00000010ff */
.L_x_0:
[----:B------:R-:W-:Y:S01]  /*49b0*/  BAR.SYNC.DEFER_BLOCKING 0x0 ;  /* 0x0000000000007b1d */ /* 0x000fe20000010000 */
[C---:B------:R-:W-:Y:S02]  /*49c0*/  IMAD.SHL.U32 R2, R73.reuse, 0x80, RZ ;  /* 0x0000008049027824 */ /* 0x040fe400078e00ff */
[C---:B------:R-:W-:Y:S02]  /*49d0*/  IMAD.SHL.U32 R0, R73.reuse, 0x10, RZ ;  /* 0x0000001049007824 */ /* 0x040fe400078e00ff */
[----:B------:R-:W-:Y:S01]  /*49e0*/  IMAD.SHL.U32 R73, R73, 0x8, RZ ;  /* 0x0000000849497824 */ /* 0x000fe200078e00ff */
[----:B------:R-:W-:Y:S01]  /*49f0*/  LOP3.LUT R3, R2, 0x400, RZ, 0xc0, !PT ;  /* 0x0000040002037812 */ /* 0x000fe200078ec0ff */
[----:B------:R-:W-:Y:S01]  /*4a00*/  ULDC.64 UR6, c[0x0][0x228] ;  /* 0x00008a0000067ab9 */ /* 0x000fe20000000a00 */
[----:B------:R-:W-:Y:S01]  /*4a10*/  LOP3.LUT R2, R0, 0x70, RZ, 0xc0, !PT ;  /* 0x0000007000027812 */ /* 0x000fe200078ec0ff */
[----:B------:R-:W-:Y:S01]  /*4a20*/  ULDC UR4, c[0x0][0x244] ;  /* 0x0000910000047ab9 */ /* 0x000fe20000000800 */
[----:B------:R-:W-:-:S02]  /*4a30*/  LOP3.LUT R73, R73, 0x380, RZ, 0xc0, !PT ;  /* 0x0000038049497812 */ /* 0x000fc400078ec0ff */
[----:B------:R-:W-:Y:S02]  /*4a40*/  IADD3 R2, R3, UR12, R2 ;  /* 0x0000000c03027c10 */ /* 0x000fe4000fffe002 */
[----:B------:R-:W-:Y:S02]  /*4a50*/  LOP3.LUT R44, R0, 0x7f0, RZ, 0xc0, !PT ;  /* 0x000007f0002c7812 */ /* 0x000fe400078ec0ff */
[C---:B------:R-:W-:Y:S01]  /*4a60*/  ISETP.GE.AND P0, PT, R6.reuse, UR6, PT ;  /* 0x0000000606007c0c */ /* 0x040fe2000bf06270 */
[----:B------:R-:W-:Y:S01]  /*4a70*/  IMAD.IADD R73, R73, 0x1, R2 ;  /* 0x0000000149497824 */ /* 0x000fe200078e0202 */
[----:B------:R-:W-:Y:S01]  /*4a80*/  ULDC UR6, c[0x0][0x248] ;  /* 0x0000920000067ab9 */ /* 0x000fe20000000800 */
[----:B------:R-:W-:Y:S01]  /*4a90*/  IMAD R6, R6, UR4, RZ ;  /* 0x0000000406067c24 */ /* 0x000fe2000f8e02ff */
[----:B------:R-:W-:Y:S01]  /*4aa0*/  ULDC.64 UR4, c[0x0][0x220] ;  /* 0x0000880000047ab9 */ /* 0x000fe20000000a00 */
[C---:B------:R-:W-:Y:S01]  /*4ab0*/  ISETP.LT.AND P1, PT, R70.reuse, UR7, !P0 ;  /* 0x0000000746007c0c */ /* 0x040fe2000c721270 */
[----:B------:R-:W-:Y:S01]  /*4ac0*/  IMAD R70, R70, UR6, RZ ;  /* 0x0000000646467c24 */ /* 0x000fe2000f8e02ff */
[C---:B------:R-:W-:Y:S01]  /*4ad0*/  ISETP.LT.AND P4, PT, R69.reuse, UR7, !P0 ;  /* 0x0000000745007c0c */ /* 0x040fe2000c781270 */
[----:B------:R-:W-:Y:S01]  /*4ae0*/  STSM.16.M88.4 [R73], R24 ;  /* 0x0000001849007844 */ /* 0x000fe20000000200 */
[----:B------:R-:W-:Y:S01]  /*4af0*/  BAR.SYNC.DEFER_BLOCKING 0x0 ;  /* 0x0000000000007b1d */ /* 0x000fe20000010000 */
[----:B------:R-:W-:Y:S01]  /*4b00*/  LEA R53, P2, R6, UR4, 0x1 ;  /* 0x0000000406357c11 */ /* 0x000fe2000f8408ff */
[----:B------:R-:W-:-:S03]  /*4b10*/  IMAD R69, R69, UR6, RZ ;  /* 0x0000000645457c24 */ /* 0x000fc6000f8e02ff */
[----:B------:R-:W-:Y:S02]  /*4b20*/  LEA.HI.X.SX32 R55, R6, UR5, 0x1, P2 ;  /* 0x0000000506377c11 */ /* 0x000fe400090f0eff */
[CC--:B------:R-:W-:Y:S02]  /*4b30*/  LEA R2, P2, R70.reuse, R53.reuse, 0x1 ;  /* 0x0000003546027211 */ /* 0x0c0fe400078408ff */
[C---:B------:R-:W-:Y:S02]  /*4b40*/  LEA R4, P3, R69.reuse, R53, 0x1 ;  /* 0x0000003545047211 */ /* 0x040fe400078608ff */
[-C--:B------:R-:W-:Y:S02]  /*4b50*/  LEA.HI.X.SX32 R3, R70, R55.reuse, 0x1, P2 ;  /* 0x0000003746037211 */ /* 0x080fe400010f0eff */
[C---:B------:R-:W-:Y:S01]  /*4b60*/  ISETP.LT.AND P2, PT, R68.reuse, UR7, !P0 ;  /* 0x0000000744007c0c */ /* 0x040fe2000c741270 */
[----:B------:R-:W-:Y:S01]  /*4b70*/  IMAD R68, R68, UR6, RZ ;  /* 0x0000000644447c24 */ /* 0x000fe2000f8e02ff */
[----:B------:R-:W-:-:S02]  /*4b80*/  LEA.HI.X.SX32 R5, R69, R55, 0x1, P3 ;  /* 0x0000003745057211 */ /* 0x000fc400018f0eff */
[C---:B------:R-:W-:Y:S01]  /*4b90*/  ISETP.LT.AND P3, PT, R67.reuse, UR7, !P0 ;  /* 0x0000000743007c0c */ /* 0x040fe2000c761270 */
[----:B------:R-:W-:Y:S01]  /*4ba0*/  IMAD R67, R67, UR6, RZ ;  /* 0x0000000643437c24 */ /* 0x000fe2000f8e02ff */
[----:B------:R-:W0:Y:S01]  /*4bb0*/  LDS.128 R32, [R44+UR12] ;  /* 0x0000000c2c207984 */ /* 0x000e220008000c00 */
[----:B------:R-:W-:Y:S06]  /*4bc0*/  BAR.SYNC.DEFER_BLOCKING 0x0 ;  /* 0x0000000000007b1d */ /* 0x000fec0000010000 */
[----:B------:R1:W-:Y:S02]  /*4bd0*/  STSM.16.M88.4 [R73], R36 ;  /* 0x0000002449007844 */ /* 0x0003e40000000200 */
[----:B------:R-:W-:Y:S01]  /*4be0*/  BAR.SYNC.DEFER_BLOCKING 0x0 ;  /* 0x0000000000007b1d */ /* 0x000fe20000010000 */
[----:B0-----:R-:W-:-:S02]  /*4bf0*/  PRMT R0, R32, 0x7632, R0 ;  /* 0x0000763220007816 */ /* 0x001fc40000000000 */
[----:B------:R-:W-:Y:S02]  /*4c00*/  PRMT R6, R34, 0x7632, R6 ;  /* 0x0000763222067816 */ /* 0x000fe40000000006 */
[----:B-1----:R-:W-:-:S04]  /*4c10*/  LEA R38, P5, R67, R53, 0x1 ;  /* 0x0000003543267211 */ /* 0x002fc800078a08ff */
[----:B------:R-:W-:Y:S01]  /*4c20*/  LEA.HI.X.SX32 R39, R67, R55, 0x1, P5 ;  /* 0x0000003743277211 */ /* 0x000fe200028f0eff */
[----:B------:R-:W0:Y:S01]  /*4c30*/  LDS.128 R28, [R44+UR12] ;  /* 0x0000000c2c1c7984 */ /* 0x000e220008000c00 */
[----:B------:R-:W-:Y:S06]  /*4c40*/  BAR.SYNC.DEFER_BLOCKING 0x0 ;  /* 0x0000000000007b1d */ /* 0x000fec0000010000 */
[----:B------:R-:W-:Y:S02]  /*4c50*/  STSM.16.M88.4 [R73], R40 ;  /* 0x0000002849007844 */ /* 0x000fe40000000200 */
[----:B------:R-:W-:Y:S06]  /*4c60*/  BAR.SYNC.DEFER_BLOCKING 0x0 ;  /* 0x0000000000007b1d */ /* 0x000fec0000010000 */
[----:B------:R-:W1:Y:S02]  /*4c70*/  LDS.128 R24, [R44+UR12] ;  /* 0x0000000c2c187984 */ /* 0x000e640008000c00 */
[----:B------:R-:W-:Y:S06]  /*4c80*/  BAR.SYNC.DEFER_BLOCKING 0x0 ;  /* 0x0000000000007b1d */ /* 0x000fec0000010000 */
[----:B------:R-:W-:Y:S02]  /*4c90*/  STSM.16.M88.4 [R73], R48 ;  /* 0x0000003049007844 */ /* 0x000fe40000000200 */
[----:B------:R-:W-:Y:S06]  /*4ca0*/  BAR.SYNC.DEFER_BLOCKING 0x0 ;  /* 0x0000000000007b1d */ /* 0x000fec0000010000 */
[----:B------:R2:W-:Y:S01]  /*4cb0*/  @P1 STG.E.U16 desc[UR14][R2.64], R32 ;  /* 0x0000002002001986 */ /* 0x0005e2000c10150e */
[----:B------:R-:W-:-:S03]  /*4cc0*/  LEA R36, P1, R68, R53, 0x1 ;  /* 0x0000003544247211 */ /* 0x000fc600078208ff */
[----:B------:R3:W-:Y:S01]  /*4cd0*/  @P4 STG.E.U16 desc[UR14][R4.64], R33 ;  /* 0x0000002104004986 */ /* 0x0007e2000c10150e */
[C---:B------:R-:W-:Y:S01]  /*4ce0*/  ISETP.LT.AND P4, PT, R66.reuse, UR7, !P0 ;  /* 0x0000000742007c0c */ /* 0x040fe2000c781270 */
[----:B------:R-:W-:Y:S01]  /*4cf0*/  IMAD R66, R66, UR6, RZ ;  /* 0x0000000642427c24 */ /* 0x000fe2000f8e02ff */
[----:B------:R-:W-:Y:S01]  /*4d00*/  LEA.HI.X.SX32 R37, R68, R55, 0x1, P1 ;  /* 0x0000003744257211 */ /* 0x000fe200008f0eff */
[----:B------:R-:W4:Y:S01]  /*4d10*/  LDS.128 R44, [R44+UR12] ;  /* 0x0000000c2c2c7984 */ /* 0x000f220008000c00 */
[C---:B------:R-:W-:Y:S01]  /*4d20*/  ISETP.LT.AND P1, PT, R65.reuse, UR7, !P0 ;  /* 0x0000000741007c0c */ /* 0x040fe2000c721270 */
[----:B------:R-:W-:Y:S01]  /*4d30*/  IMAD R65, R65, UR6, RZ ;  /* 0x0000000641417c24 */ /* 0x000fe2000f8e02ff */
[CC--:B--2---:R-:W-:Y:S01]  /*4d40*/  LEA R2, P6, R66.reuse, R53.reuse, 0x1 ;  /* 0x0000003542027211 */ /* 0x0c4fe200078c08ff */
[----:B------:R-:W-:Y:S03]  /*4d50*/  @P2 STG.E.U16 desc[UR14][R36.64], R34 ;  /* 0x0000002224002986 */ /* 0x000fe6000c10150e */
[----:B---3--:R-:W-:Y:S01]  /*4d60*/  LEA R4, P2, R65, R53, 0x1 ;  /* 0x0000003541047211 */ /* 0x008fe200078408ff */
[----:B------:R2:W-:Y:S01]  /*4d70*/  @P3 STG.E.U16 desc[UR14][R38.64], R35 ;  /* 0x0000002326003986 */ /* 0x0005e2000c10150e */
[----:B------:R-:W-:-:S02]  /*4d80*/  LEA.HI.X.SX32 R3, R66, R55, 0x1, P6 ;  /* 0x0000003742037211 */ /* 0x000fc400030f0eff */
[----:B------:R-:W-:Y:S02]  /*4d90*/  LEA.HI.X.SX32 R5, R65, R55, 0x1, P2 ;  /* 0x0000003741057211 */ /* 0x000fe400010f0eff */
[C---:B------:R-:W-:Y:S01]  /*4da0*/  ISETP.LT.AND P2, PT, R64.reuse, UR7, !P0 ;  /* 0x0000000740007c0c */ /* 0x040fe2000c741270 */
[----:B------:R-:W-:Y:S01]  /*4db0*/  IMAD R64, R64, UR6, RZ ;  /* 0x0000000640407c24 */ /* 0x000fe2000f8e02ff */
[----:B------:R3:W-:Y:S01]  /*4dc0*/  @P4 STG.E.U16 desc[UR14][R2.64], R0 ;  /* 0x0000000002004986 */ /* 0x0007e2000c10150e */
[----:B------:R-:W-:Y:S02]  /*4dd0*/  PRMT R33, R33, 0x7632, R33 ;  /* 0x0000763221217816 */ /* 0x000fe40000000021 */
[C---:B------:R-:W-:Y:S01]  /*4de0*/  ISETP.LT.AND P4, PT, R63.reuse, UR7, !P0 ;  /* 0x000000073f007c0c */ /* 0x040fe2000c781270 */
[----:B------:R-:W-:Y:S01]  /*4df0*/  IMAD R63, R63, UR6, RZ ;  /* 0x000000063f3f7c24 */ /* 0x000fe2000f8e02ff */
[C---:B------:R-:W-:Y:S01]  /*4e00*/  ISETP.LT.AND P3, PT, R62.reuse, UR7, !P0 ;  /* 0x000000073e007c0c */ /* 0x040fe2000c761270 */
[----:B------:R-:W-:Y:S01]  /*4e10*/  IMAD R62, R62, UR6, RZ ;  /* 0x000000063e3e7c24 */ /* 0x000fe2000f8e02ff */
[-C--:B------:R-:W-:Y:S01]  /*4e20*/  LEA R32, P6, R64, R53.reuse, 0x1 ;  /* 0x0000003540207211 */ /* 0x080fe200078c08ff */
[----:B------:R5:W-:Y:S01]  /*4e30*/  @P1 STG.E.U16 desc[UR14][R4.64], R33 ;  /* 0x0000002104001986 */ /* 0x000be2000c10150e */
[C---:B------:R-:W-:Y:S01]  /*4e40*/  ISETP.LT.AND P1, PT, R61.reuse, UR7, !P0 ;  /* 0x000000073d007c0c */ /* 0x040fe2000c721270 */
[----:B------:R-:W-:Y:S01]  /*4e50*/  IMAD R61, R61, UR6, RZ ;  /* 0x000000063d3d7c24 */ /* 0x000fe2000f8e02ff */
[----:B--2---:R-:W-:Y:S01]  /*4e60*/  PRMT R35, R35, 0x7632, R35 ;  /* 0x0000763223237816 */ /* 0x004fe20000000023 */
[----:B---3--:R-:W-:Y:S01]  /*4e70*/  IMAD R0, R22, UR6, RZ ;  /* 0x0000000616007c24 */ /* 0x008fe2000f8e02ff */
[----:B------:R-:W-:-:S04]  /*4e80*/  LEA R2, P5, R63, R53, 0x1 ;  /* 0x000000353f027211 */ /* 0x000fc800078a08ff */
[----:B------:R-:W-:Y:S02]  /*4e90*/  LEA.HI.X.SX32 R3, R63, R55, 0x1, P5 ;  /* 0x000000373f037211 */ /* 0x000fe400028f0eff */
[----:B------:R-:W-:Y:S02]  /*4ea0*/  LEA R34, P5, R61, R53, 0x1 ;  /* 0x000000353d227211 */ /* 0x000fe400078a08ff */
[----:B-----5:R-:W-:Y:S02]  /*4eb0*/  LEA.HI.X.SX32 R33, R64, R55, 0x1, P6 ;  /* 0x0000003740217211 */ /* 0x020fe400030f0eff */
[----:B------:R-:W-:-:S03]  /*4ec0*/  LEA R4, P6, R62, R53, 0x1 ;  /* 0x000000353e047211 */ /* 0x000fc600078c08ff */
[----:B------:R2:W-:Y:S01]  /*4ed0*/  @P2 STG.E.U16 desc[UR14][R32.64], R6 ;  /* 0x0000000620002986 */ /* 0x0005e2000c10150e */
[----:B------:R-:W-:Y:S02]  /*4ee0*/  LEA.HI.X.SX32 R5, R62, R55, 0x1, P6 ;  /* 0x000000373e057211 */ /* 0x000fe400030f0eff */
[C---:B------:R-:W-:Y:S01]  /*4ef0*/  ISETP.LT.AND P2, PT, R59.reuse, UR7, !P0 ;  /* 0x000000073b007c0c */ /* 0x040fe2000c741270 */
[----:B------:R3:W-:Y:S01]  /*4f00*/  @P4 STG.E.U16 desc[UR14][R2.64], R35 ;  /* 0x0000002302004986 */ /* 0x0007e2000c10150e */
[----:B------:R-:W-:Y:S01]  /*4f10*/  IMAD R59, R59, UR6, RZ ;  /* 0x000000063b3b7c24 */ /* 0x000fe2000f8e02ff */
[C---:B------:R-:W-:Y:S01]  /*4f20*/  ISETP.LT.AND P4, PT, R58.reuse, UR7, !P0 ;  /* 0x000000073a007c0c */ /* 0x040fe2000c781270 */
[----:B------:R-:W-:Y:S01]  /*4f30*/  IMAD R58, R58, UR6, RZ ;  /* 0x000000063a3a7c24 */ /* 0x000fe2000f8e02ff */
[----:B0-----:R0:W-:Y:S01]  /*4f40*/  @P3 STG.E.U16 desc[UR14][R4.64], R28 ;  /* 0x0000001c04003986 */ /* 0x0011e2000c10150e */
[C---:B------:R-:W-:Y:S01]  /*4f50*/  ISETP.LT.AND P3, PT, R60.reuse, UR7, !P0 ;  /* 0x000000073c007c0c */ /* 0x040fe2000c761270 */
[----:B------:R-:W-:Y:S01]  /*4f60*/  IMAD R60, R60, UR6, RZ ;  /* 0x000000063c3c7c24 */ /* 0x000fe2000f8e02ff */
[----:B--2---:R-:W-:-:S02]  /*4f70*/  PRMT R6, R28, 0x7632, R6 ;  /* 0x000076321c067816 */ /* 0x004fc40000000006 */
[----:B------:R-:W-:Y:S02]  /*4f80*/  PRMT R32, R30, 0x7632, R32 ;  /* 0x000076321e207816 */ /* 0x000fe40000000020 */
[----:B---3--:R-:W-:Y:S02]  /*4f90*/  LEA.HI.X.SX32 R35, R61, R55, 0x1, P5 ;  /* 0x000000373d237211 */ /* 0x008fe400028f0eff */
[CC--:B------:R-:W-:Y:S02]  /*4fa0*/  LEA R2, P5, R59.reuse, R53.reuse, 0x1 ;  /* 0x000000353b027211 */ /* 0x0c0fe400078a08ff */
[-C--:B0-----:R-:W-:Y:S01]  /*4fb0*/  LEA R4, P6, R58, R53.reuse, 0x1 ;  /* 0x000000353a047211 */ /* 0x081fe200078c08ff */
[----:B------:R-:W-:Y:S01]  /*4fc0*/  @P1 STG.E.U16 desc[UR14][R34.64], R29 ;  /* 0x0000001d22001986 */ /* 0x000fe2000c10150e */
[----:B------:R-:W-:Y:S02]  /*4fd0*/  LEA R36, P1, R60, R53, 0x1 ;  /* 0x000000353c247211 */ /* 0x000fe400078208ff */
[----:B------:R-:W-:-:S02]  /*4fe0*/  LEA.HI.X.SX32 R3, R59, R55, 0x1, P5 ;  /* 0x000000373b037211 */ /* 0x000fc400028f0eff */
[-C--:B------:R-:W-:Y:S02]  /*4ff0*/  LEA.HI.X.SX32 R37, R60, R55.reuse, 0x1, P1 ;  /* 0x000000373c257211 */ /* 0x080fe400008f0eff */
[C---:B------:R-:W-:Y:S01]  /*5000*/  ISETP.LT.AND P1, PT, R57.reuse, UR7, !P0 ;  /* 0x0000000739007c0c */ /* 0x040fe2000c721270 */
[----:B------:R-:W-:Y:S01]  /*5010*/  IMAD R57, R57, UR6, RZ ;  /* 0x0000000639397c24 */ /* 0x000fe2000f8e02ff */
[----:B------:R-:W-:Y:S01]  /*5020*/  LEA.HI.X.SX32 R5, R58, R55, 0x1, P6 ;  /* 0x000000373a057211 */ /* 0x000fe200030f0eff */
[----:B------:R-:W-:Y:S03]  /*5030*/  @P3 STG.E.U16 desc[UR14][R36.64], R30 ;  /* 0x0000001e24003986 */ /* 0x000fe6000c10150e */
[----:B------:R-:W-:Y:S01]  /*5040*/  LEA R28, P3, R57, R53, 0x1 ;  /* 0x00000035391c7211 */ /* 0x000fe200078608ff */
[----:B------:R0:W-:Y:S01]  /*5050*/  @P2 STG.E.U16 desc[UR14][R2.64], R31 ;  /* 0x0000001f02002986 */ /* 0x0001e2000c10150e */
[C---:B------:R-:W-:Y:S01]  /*5060*/  ISETP.LT.AND P2, PT, R56.reuse, UR7, !P0 ;  /* 0x0000000738007c0c */ /* 0x040fe2000c741270 */
[----:B------:R-:W-:-:S02]  /*5070*/  IMAD R56, R56, UR6, RZ ;  /* 0x0000000638387c24 */ /* 0x000fc4000f8e02ff */
[----:B------:R2:W-:Y:S01]  /*5080*/  @P4 STG.E.U16 desc[UR14][R4.64], R6 ;  /* 0x0000000604004986 */ /* 0x0005e2000c10150e */
[C---:B------:R-:W-:Y:S01]  /*5090*/  ISETP.LT.AND P4, PT, R23.reuse, UR7, !P0 ;  /* 0x0000000717007c0c */ /* 0x040fe2000c781270 */
[----:B------:R-:W-:Y:S01]  /*50a0*/  IMAD R23, R23, UR6, RZ ;  /* 0x0000000617177c24 */ /* 0x000fe2000f8e02ff */
[----:B0-----:R-:W-:Y:S02]  /*50b0*/  PRMT R3, R29, 0x7632, R3 ;  /* 0x000076321d037816 */ /* 0x001fe40000000003 */
[----:B------:R-:W-:Y:S02]  /*50c0*/  LEA.HI.X.SX32 R29, R57, R55, 0x1, P3 ;  /* 0x00000037391d7211 */ /* 0x000fe400018f0eff */
[-C--:B------:R-:W-:Y:S01]  /*50d0*/  LEA R2, P6, R56, R53.reuse, 0x1 ;  /* 0x0000003538027211 */ /* 0x080fe200078c08ff */
[----:B--2---:R-:W-:Y:S01]  /*50e0*/  IMAD R6, R18, UR6, RZ ;  /* 0x0000000612067c24 */ /* 0x004fe2000f8e02ff */
[----:B------:R-:W-:Y:S01]  /*50f0*/  ISETP.LT.AND P3, PT, R22, UR7, !P0 ;  /* 0x0000000716007c0c */ /* 0x000fe2000c761270 */
[----:B------:R0:W-:Y:S01]  /*5100*/  @P1 STG.E.U16 desc[UR14][R28.64], R3 ;  /* 0x000000031c001986 */ /* 0x0001e2000c10150e */
[C---:B------:R-:W-:Y:S01]  /*5110*/  ISETP.LT.AND P1, PT, R21.reuse, UR7, !P0 ;  /* 0x0000000715007c0c */ /* 0x040fe2000c721270 */
[----:B------:R-:W-:Y:S01]  /*5120*/  IMAD R21, R21, UR6, RZ ;  /* 0x0000000615157c24 */ /* 0x000fe2000f8e02ff */
[----:B------:R-:W-:-:S02]  /*5130*/  LEA R4, P5, R23, R53, 0x1 ;  /* 0x0000003517047211 */ /* 0x000fc400078a08ff */
[----:B------:R-:W-:Y:S02]  /*5140*/  PRMT R31, R31, 0x7632, R31 ;  /* 0x000076321f1f7816 */ /* 0x000fe4000000001f */
[-C--:B------:R-:W-:Y:S02]  /*5150*/  LEA.HI.X.SX32 R5, R23, R55.reuse, 0x1, P5 ;  /* 0x0000003717057211 */ /* 0x080fe400028f0eff */
[----:B0-----:R-:W-:Y:S02]  /*5160*/  LEA.HI.X.SX32 R3, R56, R55, 0x1, P6 ;  /* 0x0000003738037211 */ /* 0x001fe400030f0eff */
[CC--:B------:R-:W-:Y:S02]  /*5170*/  LEA R22, P6, R0.reuse, R53.reuse, 0x1 ;  /* 0x0000003500167211 */ /* 0x0c0fe400078c08ff */
[C---:B------:R-:W-:Y:S01]  /*5180*/  LEA R28, P5, R21.reuse, R53, 0x1 ;  /* 0x00000035151c7211 */ /* 0x040fe200078a08ff */
[----:B------:R0:W-:Y:S01]  /*5190*/  @P2 STG.E.U16 desc[UR14][R2.64], R32 ;  /* 0x0000002002002986 */ /* 0x0001e2000c10150e */
[-C--:B------:R-:W-:Y:S01]  /*51a0*/  LEA.HI.X.SX32 R23, R0, R55.reuse, 0x1, P6 ;  /* 0x0000003700177211 */ /* 0x080fe200030f0eff */
[C---:B------:R-:W-:Y:S01]  /*51b0*/  IMAD R0, R20.reuse, UR6, RZ ;  /* 0x0000000614007c24 */ /* 0x040fe2000f8e02ff */
[----:B------:R-:W-:Y:S01]  /*51c0*/  ISETP.LT.AND P2, PT, R20, UR7, !P0 ;  /* 0x0000000714007c0c */ /* 0x000fe2000c741270 */
[----:B------:R2:W-:Y:S01]  /*51d0*/  @P4 STG.E.U16 desc[UR14][R4.64], R31 ;  /* 0x0000001f04004986 */ /* 0x0005e2000c10150e */
[----:B------:R-:W-:-:S02]  /*51e0*/  LEA.HI.X.SX32 R29, R21, R55, 0x1, P5 ;  /* 0x00000037151d7211 */ /* 0x000fc400028f0eff */
[C---:B------:R-:W-:Y:S01]  /*51f0*/  LEA R20, P6, R0.reuse, R53, 0x1 ;  /* 0x0000003500147211 */ /* 0x040fe200078c08ff */
[----:B-1----:R1:W-:Y:S01]  /*5200*/  @P3 STG.E.U16 desc[UR14][R22.64], R24 ;  /* 0x0000001816003986 */ /* 0x0023e2000c10150e */
[C---:B------:R-:W-:Y:S01]  /*5210*/  ISETP.LT.AND P3, PT, R19.reuse, UR7, !P0 ;  /* 0x0000000713007c0c */ /* 0x040fe2000c761270 */
[----:B------:R-:W-:Y:S01]  /*5220*/  IMAD R19, R19, UR6, RZ ;  /* 0x0000000613137c24 */ /* 0x000fe2000f8e02ff */
[C---:B------:R-:W-:Y:S01]  /*5230*/  ISETP.LT.AND P4, PT, R17.reuse, UR7, !P0 ;  /* 0x0000000711007c0c */ /* 0x040fe2000c781270 */
[----:B------:R3:W-:Y:S01]  /*5240*/  @P1 STG.E.U16 desc[UR14][R28.64], R25 ;  /* 0x000000191c001986 */ /* 0x0007e2000c10150e */
[----:B------:R-:W-:Y:S01]  /*5250*/  LEA.HI.X.SX32 R21, R0, R55, 0x1, P6 ;  /* 0x0000003700157211 */ /* 0x000fe200030f0eff */
[----:B------:R-:W-:Y:S01]  /*5260*/  IMAD R17, R17, UR6, RZ ;  /* 0x0000000611117c24 */ /* 0x000fe2000f8e02ff */
[----:B------:R-:W-:Y:S01]  /*5270*/  ISETP.LT.AND P1, PT, R18, UR7, !P0 ;  /* 0x0000000712007c0c */ /* 0x000fe2000c721270 */
[----:B------:R-:W-:Y:S01]  /*5280*/  IMAD R0, R14, UR6, RZ ;  /* 0x000000060e007c24 */ /* 0x000fe2000f8e02ff */
[-C--:B0-----:R-:W-:Y:S01]  /*5290*/  LEA R2, P5, R19, R53.reuse, 0x1 ;  /* 0x0000003513027211 */ /* 0x081fe200078a08ff */
[----:B------:R-:W-:Y:S01]  /*52a0*/  @P2 STG.E.U16 desc[UR14][R20.64], R26 ;  /* 0x0000001a14002986 */ /* 0x000fe2000c10150e */
[----:B--2---:R-:W-:-:S02]  /*52b0*/  LEA R4, P6, R6, R53, 0x1 ;  /* 0x0000003506047211 */ /* 0x004fc400078c08ff */
[----:B------:R-:W-:Y:S02]  /*52c0*/  LEA R18, P2, R17, R53, 0x1 ;  /* 0x0000003511127211 */ /* 0x000fe400078408ff */
[-C--:B------:R-:W-:Y:S02]  /*52d0*/  LEA.HI.X.SX32 R3, R19, R55.reuse, 0x1, P5 ;  /* 0x0000003713037211 */ /* 0x080fe400028f0eff */
[----:B-1----:R-:W-:Y:S02]  /*52e0*/  PRMT R24, R24, 0x7632, R24 ;  /* 0x0000763218187816 */ /* 0x002fe40000000018 */
[-C--:B------:R-:W-:Y:S01]  /*52f0*/  LEA.HI.X.SX32 R5, R6, R55.reuse, 0x1, P6 ;  /* 0x0000003706057211 */ /* 0x080fe200030f0eff */
[----:B------:R0:W-:Y:S01]  /*5300*/  @P3 STG.E.U16 desc[UR14][R2.64], R27 ;  /* 0x0000001b02003986 */ /* 0x0001e2000c10150e */
[----:B------:R-:W-:Y:S02]  /*5310*/  LEA.HI.X.SX32 R19, R17, R55, 0x1, P2 ;  /* 0x0000003711137211 */ /* 0x000fe400010f0eff */
[----:B---3--:R-:W-:Y:S01]  /*5320*/  PRMT R25, R25, 0x7632, R25 ;  /* 0x0000763219197816 */ /* 0x008fe20000000019 */
[----:B------:R1:W-:Y:S01]  /*5330*/  @P1 STG.E.U16 desc[UR14][R4.64], R24 ;  /* 0x0000001804001986 */ /* 0x0003e2000c10150e */
[C---:B------:R-:W-:Y:S01]  /*5340*/  ISETP.LT.AND P2, PT, R16.reuse, UR7, !P0 ;  /* 0x0000000710007c0c */ /* 0x040fe2000c741270 */
[----:B------:R-:W-:Y:S01]  /*5350*/  IMAD R16, R16, UR6, RZ ;  /* 0x0000000610107c24 */ /* 0x000fe2000f8e02ff */
[----:B------:R-:W-:Y:S01]  /*5360*/  ISETP.LT.AND P1, PT, R13, UR7, !P0 ;  /* 0x000000070d007c0c */ /* 0x000fe2000c721270 */
[----:B------:R2:W-:Y:S01]  /*5370*/  @P4 STG.E.U16 desc[UR14][R18.64], R25 ;  /* 0x0000001912004986 */ /* 0x0005e2000c10150e */
[C---:B------:R-:W-:Y:S01]  /*5380*/  ISETP.LT.AND P4, PT, R15.reuse, UR7, !P0 ;  /* 0x000000070f007c0c */ /* 0x040fe2000c781270 */
[----:B------:R-:W-:Y:S01]  /*5390*/  IMAD R15, R15, UR6, RZ ;  /* 0x000000060f0f7c24 */ /* 0x000fe2000f8e02ff */
[----:B------:R-:W-:Y:S01]  /*53a0*/  ISETP.LT.AND P3, PT, R14, UR7, !P0 ;  /* 0x000000070e007c0c */ /* 0x000fe2000c761270 */
[----:B------:R-:W-:Y:S01]  /*53b0*/  IMAD R13, R13, UR6, RZ ;  /* 0x000000060d0d7c24 */ /* 0x000fe2000f8e02ff */
[----:B0-----:R-:W-:-:S02]  /*53c0*/  LEA R2, P6, R16, R53, 0x1 ;  /* 0x0000003510027211 */ /* 0x001fc400078c08ff */
[----:B------:R-:W-:Y:S02]  /*53d0*/  PRMT R6, R26, 0x7632, R6 ;  /* 0x000076321a067816 */ /* 0x000fe40000000006 */
[----:B-1----:R-:W-:Y:S02]  /*53e0*/  LEA R4, P5, R15, R53, 0x1 ;  /* 0x000000350f047211 */ /* 0x002fe400078a08ff */
[-C--:B------:R-:W-:Y:S01]  /*53f0*/  LEA.HI.X.SX32 R3, R16, R55.reuse, 0x1, P6 ;  /* 0x0000003710037211 */ /* 0x080fe200030f0eff */
[----:B--2---:R-:W-:Y:S01]  /*5400*/  IMAD R18, R8, UR6, RZ ;  /* 0x0000000608127c24 */ /* 0x004fe2000f8e02ff */
[----:B------:R-:W-:Y:S01]  /*5410*/  PRMT R27, R27, 0x7632, R27 ;  /* 0x000076321b1b7816 */ /* 0x000fe2000000001b */
[----:B------:R-:W-:Y:S01]  /*5420*/  IMAD R19, R7, UR6, RZ ;  /* 0x0000000607137c24 */ /* 0x000fe2000f8e02ff */
[----:B------:R-:W-:Y:S01]  /*5430*/  LEA.HI.X.SX32 R5, R15, R55, 0x1, P5 ;  /* 0x000000370f057211 */ /* 0x000fe200028f0eff */
[----:B------:R-:W-:Y:S01]  /*5440*/  @P2 STG.E.U16 desc[UR14][R2.64], R6 ;  /* 0x0000000602002986 */ /* 0x000fe2000c10150e */
[----:B------:R-:W-:-:S02]  /*5450*/  LEA R14, P6, R0, R53, 0x1 ;  /* 0x00000035000e7211 */ /* 0x000fc400078c08ff */
[C---:B------:R-:W-:Y:S01]  /*5460*/  LEA R16, P5, R13.reuse, R53, 0x1 ;  /* 0x000000350d107211 */ /* 0x040fe200078a08ff */
[----:B------:R0:W-:Y:S01]  /*5470*/  @P4 STG.E.U16 desc[UR14][R4.64], R27 ;  /* 0x0000001b04004986 */ /* 0x0001e2000c10150e */
[-C--:B------:R-:W-:Y:S01]  /*5480*/  LEA.HI.X.SX32 R15, R0, R55.reuse, 0x1, P6 ;  /* 0x00000037000f7211 */ /* 0x080fe200030f0eff */
[----:B------:R-:W-:Y:S01]  /*5490*/  IMAD R0, R10, UR6, RZ ;  /* 0x000000060a007c24 */ /* 0x000fe2000f8e02ff */
[----:B------:R-:W-:Y:S02]  /*54a0*/  LEA.HI.X.SX32 R17, R13, R55, 0x1, P5 ;  /* 0x000000370d117211 */ /* 0x000fe400028f0eff */
[C---:B------:R-:W-:Y:S01]  /*54b0*/  ISETP.LT.AND P4, PT, R11.reuse, UR7, !P0 ;  /* 0x000000070b007c0c */ /* 0x040fe2000c781270 */
[----:B------:R-:W-:Y:S01]  /*54c0*/  IMAD R11, R11, UR6, RZ ;  /* 0x000000060b0b7c24 */ /* 0x000fe2000f8e02ff */
[----:B----4-:R1:W-:Y:S01]  /*54d0*/  @P3 STG.E.U16 desc[UR14][R14.64], R44 ;  /* 0x0000002c0e003986 */ /* 0x0103e2000c10150e */
[C---:B------:R-:W-:Y:S01]  /*54e0*/  ISETP.LT.AND P5, PT, R12.reuse, UR7, !P0 ;  /* 0x000000070c007c0c */ /* 0x040fe2000c7a1270 */
[----:B------:R-:W-:Y:S01]  /*54f0*/  IMAD R12, R12, UR6, RZ ;  /* 0x000000060c0c7c24 */ /* 0x000fe2000f8e02ff */
[----:B------:R-:W-:Y:S01]  /*5500*/  ISETP.LT.AND P3, PT, R10, UR7, !P0 ;  /* 0x000000070a007c0c */ /* 0x000fe2000c761270 */
[----:B------:R2:W-:Y:S01]  /*5510*/  @P1 STG.E.U16 desc[UR14][R16.64], R45 ;  /* 0x0000002d10001986 */ /* 0x0005e2000c10150e */
[-C--:B0-----:R-:W-:Y:S01]  /*5520*/  LEA R4, P1, R11, R53.reuse, 0x1 ;  /* 0x000000350b047211 */ /* 0x081fe200078208ff */
[----:B------:R-:W-:Y:S01]  /*5530*/  IMAD R6, R9, UR6, RZ ;  /* 0x0000000609067c24 */ /* 0x000fe2000f8e02ff */
[----:B------:R-:W-:-:S02]  /*5540*/  LEA R10, P2, R0, R53, 0x1 ;  /* 0x00000035000a7211 */ /* 0x000fc400078408ff */
[----:B------:R-:W-:Y:S02]  /*5550*/  LEA.HI.X.SX32 R5, R11, R55, 0x1, P1 ;  /* 0x000000370b057211 */ /* 0x000fe400008f0eff */
[-C--:B------:R-:W-:Y:S02]  /*5560*/  LEA R2, P6, R12, R53.reuse, 0x1 ;  /* 0x000000350c027211 */ /* 0x080fe400078c08ff */
[----:B-1----:R-:W-:Y:S02]  /*5570*/  LEA R14, P1, R18, R53, 0x1 ;  /* 0x00000035120e7211 */ /* 0x002fe400078208ff */
[-C--:B------:R-:W-:Y:S02]  /*5580*/  LEA.HI.X.SX32 R11, R0, R55.reuse, 0x1, P2 ;  /* 0x00000037000b7211 */ /* 0x080fe400010f0eff */
[----:B------:R-:W-:Y:S02]  /*5590*/  ISETP.LT.AND P2, PT, R9, UR7, !P0 ;  /* 0x0000000709007c0c */ /* 0x000fe4000c741270 */
[----:B------:R-:W-:-:S02]  /*55a0*/  LEA.HI.X.SX32 R15, R18, R55, 0x1, P1 ;  /* 0x00000037120f7211 */ /* 0x000fc400008f0eff */
[----:B------:R-:W-:Y:S02]  /*55b0*/  ISETP.LT.AND P1, PT, R8, UR7, !P0 ;  /* 0x0000000708007c0c */ /* 0x000fe4000c721270 */
[----:B------:R-:W-:Y:S02]  /*55c0*/  ISETP.LT.AND P0, PT, R7, UR7, !P0 ;  /* 0x0000000707007c0c */ /* 0x000fe4000c701270 */
[----:B------:R-:W-:Y:S02]  /*55d0*/  LEA.HI.X.SX32 R3, R12, R55, 0x1, P6 ;  /* 0x000000370c037211 */ /* 0x000fe400030f0eff */
[----:B------:R-:W-:Y:S02]  /*55e0*/  LEA R12, P6, R6, R53, 0x1 ;  /* 0x00000035060c7211 */ /* 0x000fe400078c08ff */
[----:B------:R-:W-:Y:S01]  /*55f0*/  PRMT R44, R44, 0x7632, R44 ;  /* 0x000076322c2c7816 */ /* 0x000fe2000000002c */
[----:B------:R0:W-:Y:S01]  /*5600*/  @P5 STG.E.U16 desc[UR14][R2.64], R46 ;  /* 0x0000002e02005986 */ /* 0x0001e2000c10150e */
[----:B------:R-:W-:-:S02]  /*5610*/  LEA.HI.X.SX32 R13, R6, R55, 0x1, P6 ;  /* 0x00000037060d7211 */ /* 0x000fc400030f0eff */
[----:B--2---:R-:W-:Y:S01]  /*5620*/  PRMT R45, R45, 0x7632, R45 ;  /* 0x000076322d2d7816 */ /* 0x004fe2000000002d */
[----:B------:R0:W-:Y:S01]  /*5630*/  @P4 STG.E.U16 desc[UR14][R4.64], R47 ;  /* 0x0000002f04004986 */ /* 0x0001e2000c10150e */
[----:B------:R-:W-:Y:S02]  /*5640*/  PRMT R0, R46, 0x7632, R0 ;  /* 0x000076322e007816 */ /* 0x000fe40000000000 */
[C---:B------:R-:W-:Y:S01]  /*5650*/  LEA R6, P6, R19.reuse, R53, 0x1 ;  /* 0x0000003513067211 */ /* 0x040fe200078c08ff */
[----:B------:R0:W-:Y:S03]  /*5660*/  @P3 STG.E.U16 desc[UR14][R10.64], R44 ;  /* 0x0000002c0a003986 */ /* 0x0001e6000c10150e */
[----:B------:R-:W-:Y:S01]  /*5670*/  LEA.HI.X.SX32 R7, R19, R55, 0x1, P6 ;  /* 0x0000003713077211 */ /* 0x000fe200030f0eff */
[----:B------:R0:W-:Y:S04]  /*5680*/  @P2 STG.E.U16 desc[UR14][R12.64], R45 ;  /* 0x0000002d0c002986 */ /* 0x0001e8000c10150e */
[----:B------:R0:W-:Y:S01]  /*5690*/  @P1 STG.E.U16 desc[UR14][R14.64], R0 ;  /* 0x000000000e001986 */ /* 0x0001e2000c10150e */
[----:B------:R-:W-:Y:S05]  /*56a0*/  @!P0 EXIT ;  /* 0x000000000000894d */ /* 0x000fea0003800000 */
[----:B0-----:R-:W-:-:S05]  /*56b0*/  PRMT R3, R47, 0x7632, R3 ;  /* 0x000076322f037816 */ /* 0x001fca0000000003 */
[----:B------:R-:W-:Y:S01]  /*56c0*/  STG.E.U16 desc[UR14][R6.64], R3 ;  /* 0x0000000306007986 */ /* 0x000fe2000c10150e */
[----:B------:R-:W-:Y:S05]  /*56d0*/  EXIT ;  /* 0x000000000000794d */ /* 0x000fea0003800000 */
.L_x_2:
[----:B------:R-:W-:-:S00]  /*56e0*/  BRA `(.L_x_2) ;  /* 0xfffffffc00fc7947 */ /* 0x000fc0000383ffff */
[----:B------:R-:W-:-:S00]  /*56f0*/  NOP ;  /* 0x0000000000007918 */ /* 0x000fc00000000000 */
        /* <DEDUP_REMOVED lines=8> */
.L_x_3:


//--------------------- .nv.shared.matmul_kernel  --------------------------
	.section	.nv.shared.matmul_kernel,"aw",@nobits
	.sectionflags	@""
	.align	16
	.zero		1024


//--------------------- .nv.shared.reserved.0     --------------------------
	.section	.nv.shared.reserved.0,"aw",@nobits
	.weak		__nv_reservedSMEM_offset_0_alias
	.size		__nv_reservedSMEM_offset_0_alias, 0, 0
	.other		__nv_reservedSMEM_offset_0_alias,@"STO_CUDA_RESERVED_SHARED STV_DEFAULT"
__nv_reservedSMEM_offset_0_alias:
	.zero		0


//--------------------- .nv.constant0.matmul_kernel --------------------------
	.section	.nv.constant0.matmul_kernel,"a",@progbits
	.sectionflags	@""
	.align	4
.nv.constant0.matmul_kernel:
	.zero		608


//--------------------- SYMBOLS --------------------------

	.type		.nv.reservedSmem.offset0,@object
	.size		.nv.reservedSmem.offset0,0x4
